//
// Generated by NVIDIA NVVM Compiler
//
// Compiler Build ID: CL-36424714
// Cuda compilation tools, release 13.0, V13.0.88
// Based on NVVM 20.0.0
//

.version 9.0
.target sm_100
.address_size 64

	// .globl	_Z12MeanMatricesIfEvPT_S1_iii
.const .align 4 .b8 _Z14deviceMaskDataIfE[36];

.visible .entry _Z12MeanMatricesIfEvPT_S1_iii(
	.param .u64 .ptr .align 1 _Z12MeanMatricesIfEvPT_S1_iii_param_0,
	.param .u64 .ptr .align 1 _Z12MeanMatricesIfEvPT_S1_iii_param_1,
	.param .u32 _Z12MeanMatricesIfEvPT_S1_iii_param_2,
	.param .u32 _Z12MeanMatricesIfEvPT_S1_iii_param_3,
	.param .u32 _Z12MeanMatricesIfEvPT_S1_iii_param_4
)
{
	.reg .pred 	%p<11>;
	.reg .b32 	%r<43>;
	.reg .b32 	%f<85>;
	.reg .b64 	%rd<43>;

	ld.param.u64 	%rd3, [_Z12MeanMatricesIfEvPT_S1_iii_param_0];
	ld.param.u64 	%rd2, [_Z12MeanMatricesIfEvPT_S1_iii_param_1];
	ld.param.u32 	%r26, [_Z12MeanMatricesIfEvPT_S1_iii_param_2];
	ld.param.u32 	%r27, [_Z12MeanMatricesIfEvPT_S1_iii_param_3];
	ld.param.u32 	%r28, [_Z12MeanMatricesIfEvPT_S1_iii_param_4];
	cvta.to.global.u64 	%rd1, %rd3;
	mov.u32 	%r29, %ctaid.x;
	mov.u32 	%r30, %ntid.x;
	mul.lo.s32 	%r1, %r29, %r30;
	mov.u32 	%r2, %tid.x;
	add.s32 	%r3, %r1, %r2;
	mul.lo.s32 	%r4, %r28, %r27;
	setp.ge.s32 	%p1, %r3, %r4;
	@%p1 bra 	$L__BB0_15;
	setp.lt.s32 	%p2, %r26, 1;
	mov.f32 	%f84, 0f00000000;
	@%p2 bra 	$L__BB0_14;
	and.b32  	%r5, %r26, 15;
	setp.lt.u32 	%p3, %r26, 16;
	mov.f32 	%f84, 0f00000000;
	mov.b32 	%r39, 0;
	@%p3 bra 	$L__BB0_5;
	and.b32  	%r39, %r26, 2147483632;
	neg.s32 	%r37, %r39;
	shl.b32 	%r8, %r4, 4;
	mov.f32 	%f84, 0f00000000;
	mul.wide.s32 	%rd6, %r4, 4;
	mov.u32 	%r36, %r3;
$L__BB0_4:
	.pragma "nounroll";
	mul.wide.s32 	%rd4, %r36, 4;
	add.s64 	%rd5, %rd1, %rd4;
	ld.global.nc.f32 	%f18, [%rd5];
	add.f32 	%f19, %f84, %f18;
	add.s64 	%rd7, %rd5, %rd6;
	ld.global.nc.f32 	%f20, [%rd7];
	add.f32 	%f21, %f19, %f20;
	add.s64 	%rd8, %rd7, %rd6;
	ld.global.nc.f32 	%f22, [%rd8];
	add.f32 	%f23, %f21, %f22;
	add.s64 	%rd9, %rd8, %rd6;
	ld.global.nc.f32 	%f24, [%rd9];
	add.f32 	%f25, %f23, %f24;
	add.s64 	%rd10, %rd9, %rd6;
	ld.global.nc.f32 	%f26, [%rd10];
	add.f32 	%f27, %f25, %f26;
	add.s64 	%rd11, %rd10, %rd6;
	ld.global.nc.f32 	%f28, [%rd11];
	add.f32 	%f29, %f27, %f28;
	add.s64 	%rd12, %rd11, %rd6;
	ld.global.nc.f32 	%f30, [%rd12];
	add.f32 	%f31, %f29, %f30;
	add.s64 	%rd13, %rd12, %rd6;
	ld.global.nc.f32 	%f32, [%rd13];
	add.f32 	%f33, %f31, %f32;
	add.s64 	%rd14, %rd13, %rd6;
	ld.global.nc.f32 	%f34, [%rd14];
	add.f32 	%f35, %f33, %f34;
	add.s64 	%rd15, %rd14, %rd6;
	ld.global.nc.f32 	%f36, [%rd15];
	add.f32 	%f37, %f35, %f36;
	add.s64 	%rd16, %rd15, %rd6;
	ld.global.nc.f32 	%f38, [%rd16];
	add.f32 	%f39, %f37, %f38;
	add.s64 	%rd17, %rd16, %rd6;
	ld.global.nc.f32 	%f40, [%rd17];
	add.f32 	%f41, %f39, %f40;
	add.s64 	%rd18, %rd17, %rd6;
	ld.global.nc.f32 	%f42, [%rd18];
	add.f32 	%f43, %f41, %f42;
	add.s64 	%rd19, %rd18, %rd6;
	ld.global.nc.f32 	%f44, [%rd19];
	add.f32 	%f45, %f43, %f44;
	add.s64 	%rd20, %rd19, %rd6;
	ld.global.nc.f32 	%f46, [%rd20];
	add.f32 	%f47, %f45, %f46;
	add.s64 	%rd21, %rd20, %rd6;
	ld.global.nc.f32 	%f48, [%rd21];
	add.f32 	%f84, %f47, %f48;
	add.s32 	%r37, %r37, 16;
	add.s32 	%r36, %r36, %r8;
	setp.ne.s32 	%p4, %r37, 0;
	@%p4 bra 	$L__BB0_4;
$L__BB0_5:
	setp.eq.s32 	%p5, %r5, 0;
	@%p5 bra 	$L__BB0_14;
	and.b32  	%r14, %r26, 7;
	setp.lt.u32 	%p6, %r5, 8;
	@%p6 bra 	$L__BB0_8;
	mad.lo.s32 	%r32, %r4, %r39, %r3;
	mul.wide.s32 	%rd22, %r32, 4;
	add.s64 	%rd23, %rd1, %rd22;
	ld.global.nc.f32 	%f50, [%rd23];
	add.f32 	%f51, %f84, %f50;
	mul.wide.s32 	%rd24, %r4, 4;
	add.s64 	%rd25, %rd23, %rd24;
	ld.global.nc.f32 	%f52, [%rd25];
	add.f32 	%f53, %f51, %f52;
	add.s64 	%rd26, %rd25, %rd24;
	ld.global.nc.f32 	%f54, [%rd26];
	add.f32 	%f55, %f53, %f54;
	add.s64 	%rd27, %rd26, %rd24;
	ld.global.nc.f32 	%f56, [%rd27];
	add.f32 	%f57, %f55, %f56;
	add.s64 	%rd28, %rd27, %rd24;
	ld.global.nc.f32 	%f58, [%rd28];
	add.f32 	%f59, %f57, %f58;
	add.s64 	%rd29, %rd28, %rd24;
	ld.global.nc.f32 	%f60, [%rd29];
	add.f32 	%f61, %f59, %f60;
	add.s64 	%rd30, %rd29, %rd24;
	ld.global.nc.f32 	%f62, [%rd30];
	add.f32 	%f63, %f61, %f62;
	add.s64 	%rd31, %rd30, %rd24;
	ld.global.nc.f32 	%f64, [%rd31];
	add.f32 	%f84, %f63, %f64;
	add.s32 	%r39, %r39, 8;
$L__BB0_8:
	setp.eq.s32 	%p7, %r14, 0;
	@%p7 bra 	$L__BB0_14;
	and.b32  	%r17, %r26, 3;
	setp.lt.u32 	%p8, %r14, 4;
	@%p8 bra 	$L__BB0_11;
	mad.lo.s32 	%r33, %r4, %r39, %r3;
	mul.wide.s32 	%rd32, %r33, 4;
	add.s64 	%rd33, %rd1, %rd32;
	ld.global.nc.f32 	%f66, [%rd33];
	add.f32 	%f67, %f84, %f66;
	mul.wide.s32 	%rd34, %r4, 4;
	add.s64 	%rd35, %rd33, %rd34;
	ld.global.nc.f32 	%f68, [%rd35];
	add.f32 	%f69, %f67, %f68;
	add.s64 	%rd36, %rd35, %rd34;
	ld.global.nc.f32 	%f70, [%rd36];
	add.f32 	%f71, %f69, %f70;
	add.s64 	%rd37, %rd36, %rd34;
	ld.global.nc.f32 	%f72, [%rd37];
	add.f32 	%f84, %f71, %f72;
	add.s32 	%r39, %r39, 4;
$L__BB0_11:
	setp.eq.s32 	%p9, %r17, 0;
	@%p9 bra 	$L__BB0_14;
	mul.lo.s32 	%r34, %r39, %r28;
	mad.lo.s32 	%r35, %r34, %r27, %r2;
	add.s32 	%r42, %r35, %r1;
	neg.s32 	%r41, %r17;
$L__BB0_13:
	.pragma "nounroll";
	mul.wide.s32 	%rd38, %r42, 4;
	add.s64 	%rd39, %rd1, %rd38;
	ld.global.nc.f32 	%f73, [%rd39];
	add.f32 	%f84, %f84, %f73;
	add.s32 	%r42, %r42, %r4;
	add.s32 	%r41, %r41, 1;
	setp.ne.s32 	%p10, %r41, 0;
	@%p10 bra 	$L__BB0_13;
$L__BB0_14:
	cvt.rn.f32.s32 	%f74, %r26;
	div.rn.f32 	%f75, %f84, %f74;
	cvta.to.global.u64 	%rd40, %rd2;
	mul.wide.s32 	%rd41, %r3, 4;
	add.s64 	%rd42, %rd40, %rd41;
	st.global.f32 	[%rd42], %f75;
$L__BB0_15:
	ret;

}
	// .globl	_Z13convolution2DIfEvPT_S0_S1_iii
.visible .entry _Z13convolution2DIfEvPT_S0_S1_iii(
	.param .u64 .ptr .align 1 _Z13convolution2DIfEvPT_S0_S1_iii_param_0,
	.param .f32 _Z13convolution2DIfEvPT_S0_S1_iii_param_1,
	.param .u64 .ptr .align 1 _Z13convolution2DIfEvPT_S0_S1_iii_param_2,
	.param .u32 _Z13convolution2DIfEvPT_S0_S1_iii_param_3,
	.param .u32 _Z13convolution2DIfEvPT_S0_S1_iii_param_4,
	.param .u32 _Z13convolution2DIfEvPT_S0_S1_iii_param_5
)
{
	.reg .pred 	%p<39>;
	.reg .b32 	%r<77>;
	.reg .b32 	%f<55>;
	.reg .b64 	%rd<24>;

	ld.param.u64 	%rd4, [_Z13convolution2DIfEvPT_S0_S1_iii_param_0];
	ld.param.f32 	%f26, [_Z13convolution2DIfEvPT_S0_S1_iii_param_1];
	ld.param.u64 	%rd5, [_Z13convolution2DIfEvPT_S0_S1_iii_param_2];
	ld.param.u32 	%r32, [_Z13convolution2DIfEvPT_S0_S1_iii_param_3];
	ld.param.u32 	%r34, [_Z13convolution2DIfEvPT_S0_S1_iii_param_5];
	mov.u32 	%r35, %tid.x;
	mov.u32 	%r36, %ctaid.x;
	mov.u32 	%r37, %ntid.x;
	mad.lo.s32 	%r1, %r36, %r37, %r35;
	setp.lt.s32 	%p6, %r32, 1;
	@%p6 bra 	$L__BB1_23;
	ld.param.u32 	%r63, [_Z13convolution2DIfEvPT_S0_S1_iii_param_4];
	cvta.to.global.u64 	%rd1, %rd4;
	mov.u32 	%r38, %ntid.y;
	mov.u32 	%r39, %ctaid.y;
	mov.u32 	%r40, %tid.y;
	mad.lo.s32 	%r41, %r39, %r38, %r40;
	setp.lt.s32 	%p7, %r41, %r34;
	setp.lt.s32 	%p8, %r1, %r63;
	and.pred  	%p1, %p8, %p7;
	mul.lo.s32 	%r42, %r63, %r41;
	add.s32 	%r43, %r42, %r1;
	mul.lo.s32 	%r72, %r43, %r32;
	setp.ne.s32 	%p9, %r41, 0;
	sub.s32 	%r44, %r42, %r63;
	setp.gt.s32 	%p10, %r1, 0;
	and.pred  	%p2, %p9, %p10;
	add.s32 	%r45, %r1, %r44;
	add.s32 	%r46, %r45, -1;
	mul.lo.s32 	%r67, %r46, %r32;
	setp.gt.s32 	%p11, %r1, -1;
	mul.lo.s32 	%r69, %r45, %r32;
	add.s32 	%r47, %r1, 1;
	setp.gt.s32 	%p12, %r1, -2;
	setp.lt.s32 	%p13, %r47, %r63;
	add.s32 	%r48, %r41, 1;
	setp.lt.s32 	%p14, %r48, %r34;
	and.pred  	%p15, %p13, %p14;
	add.s32 	%r70, %r69, %r32;
	setp.le.s32 	%p16, %r1, %r63;
	and.pred  	%p17, %p10, %p16;
	add.s32 	%r49, %r43, -1;
	mul.lo.s32 	%r71, %r49, %r32;
	add.s32 	%r73, %r72, %r32;
	and.pred  	%p3, %p14, %p17;
	add.s32 	%r50, %r49, %r63;
	mul.lo.s32 	%r74, %r50, %r32;
	and.pred  	%p4, %p14, %p11;
	add.s32 	%r51, %r43, %r63;
	mul.lo.s32 	%r75, %r51, %r32;
	and.pred  	%p5, %p15, %p12;
	add.s32 	%r52, %r50, 2;
	mul.lo.s32 	%r76, %r52, %r32;
	neg.s32 	%r68, %r32;
	cvta.to.global.u64 	%rd2, %rd5;
	not.pred 	%p18, %p1;
	not.pred 	%p19, %p2;
	not.pred 	%p35, %p3;
	not.pred 	%p36, %p4;
	not.pred 	%p37, %p5;
$L__BB1_2:
	mul.wide.s32 	%rd3, %r72, 4;
	@%p18 bra 	$L__BB1_22;
	mov.f32 	%f46, 0f00000000;
	@%p19 bra 	$L__BB1_5;
	mul.wide.s32 	%rd6, %r67, 4;
	add.s64 	%rd7, %rd1, %rd6;
	ld.global.f32 	%f28, [%rd7];
	fma.rn.f32 	%f46, %f26, %f28, 0f00000000;
$L__BB1_5:
	mov.u32 	%r53, %ctaid.y;
	mov.u32 	%r54, %ntid.y;
	mov.u32 	%r55, %tid.y;
	mad.lo.s32 	%r56, %r53, %r54, %r55;
	setp.eq.s32 	%p20, %r56, 0;
	setp.lt.s32 	%p21, %r1, 0;
	mov.f32 	%f47, 0f00000000;
	or.pred  	%p22, %p20, %p21;
	@%p22 bra 	$L__BB1_7;
	mul.wide.s32 	%rd8, %r69, 4;
	add.s64 	%rd9, %rd1, %rd8;
	ld.global.f32 	%f30, [%rd9];
	mul.f32 	%f47, %f26, %f30;
$L__BB1_7:
	ld.param.u32 	%r64, [_Z13convolution2DIfEvPT_S0_S1_iii_param_4];
	add.f32 	%f5, %f46, %f47;
	mov.u32 	%r57, %ctaid.y;
	mov.u32 	%r58, %ntid.y;
	mov.u32 	%r59, %tid.y;
	mad.lo.s32 	%r60, %r57, %r58, %r59;
	setp.eq.s32 	%p23, %r60, 0;
	setp.lt.s32 	%p24, %r1, -1;
	add.s32 	%r61, %r1, 1;
	setp.ge.s32 	%p25, %r61, %r64;
	or.pred  	%p26, %p24, %p25;
	mov.f32 	%f48, 0f00000000;
	or.pred  	%p27, %p23, %p26;
	@%p27 bra 	$L__BB1_9;
	mul.wide.s32 	%rd10, %r70, 4;
	add.s64 	%rd11, %rd1, %rd10;
	ld.global.f32 	%f32, [%rd11];
	mul.f32 	%f48, %f26, %f32;
$L__BB1_9:
	ld.param.u32 	%r65, [_Z13convolution2DIfEvPT_S0_S1_iii_param_4];
	add.f32 	%f8, %f5, %f48;
	setp.lt.s32 	%p28, %r1, 1;
	setp.gt.s32 	%p29, %r1, %r65;
	mov.f32 	%f49, 0f00000000;
	or.pred  	%p30, %p28, %p29;
	@%p30 bra 	$L__BB1_11;
	mul.wide.s32 	%rd12, %r71, 4;
	add.s64 	%rd13, %rd1, %rd12;
	ld.global.f32 	%f34, [%rd13];
	mul.f32 	%f49, %f26, %f34;
$L__BB1_11:
	setp.lt.s32 	%p31, %r1, 0;
	add.f32 	%f11, %f8, %f49;
	mov.f32 	%f50, 0f00000000;
	@%p31 bra 	$L__BB1_13;
	add.s64 	%rd14, %rd1, %rd3;
	ld.global.f32 	%f36, [%rd14];
	mul.f32 	%f50, %f26, %f36;
$L__BB1_13:
	ld.param.u32 	%r66, [_Z13convolution2DIfEvPT_S0_S1_iii_param_4];
	add.f32 	%f14, %f11, %f50;
	setp.lt.s32 	%p32, %r1, -1;
	add.s32 	%r62, %r1, 1;
	setp.ge.s32 	%p33, %r62, %r66;
	mov.f32 	%f51, 0f00000000;
	or.pred  	%p34, %p32, %p33;
	@%p34 bra 	$L__BB1_15;
	mul.wide.s32 	%rd15, %r73, 4;
	add.s64 	%rd16, %rd1, %rd15;
	ld.global.f32 	%f38, [%rd16];
	mul.f32 	%f51, %f26, %f38;
$L__BB1_15:
	add.f32 	%f17, %f14, %f51;
	mov.f32 	%f52, 0f00000000;
	@%p35 bra 	$L__BB1_17;
	mul.wide.s32 	%rd17, %r74, 4;
	add.s64 	%rd18, %rd1, %rd17;
	ld.global.f32 	%f40, [%rd18];
	mul.f32 	%f52, %f26, %f40;
$L__BB1_17:
	add.f32 	%f20, %f17, %f52;
	mov.f32 	%f53, 0f00000000;
	@%p36 bra 	$L__BB1_19;
	mul.wide.s32 	%rd19, %r75, 4;
	add.s64 	%rd20, %rd1, %rd19;
	ld.global.f32 	%f42, [%rd20];
	mul.f32 	%f53, %f26, %f42;
$L__BB1_19:
	add.f32 	%f23, %f20, %f53;
	mov.f32 	%f54, 0f00000000;
	@%p37 bra 	$L__BB1_21;
	mul.wide.s32 	%rd21, %r76, 4;
	add.s64 	%rd22, %rd1, %rd21;
	ld.global.f32 	%f44, [%rd22];
	mul.f32 	%f54, %f26, %f44;
$L__BB1_21:
	add.f32 	%f45, %f23, %f54;
	add.s64 	%rd23, %rd2, %rd3;
	st.global.f32 	[%rd23], %f45;
$L__BB1_22:
	add.s32 	%r76, %r76, 1;
	add.s32 	%r75, %r75, 1;
	add.s32 	%r74, %r74, 1;
	add.s32 	%r73, %r73, 1;
	add.s32 	%r72, %r72, 1;
	add.s32 	%r71, %r71, 1;
	add.s32 	%r70, %r70, 1;
	add.s32 	%r69, %r69, 1;
	add.s32 	%r68, %r68, 1;
	setp.ne.s32 	%p38, %r68, 0;
	add.s32 	%r67, %r67, 1;
	@%p38 bra 	$L__BB1_2;
$L__BB1_23:
	ret;

}


// ===== COMPILED SASS (sm_100) =====

	.target	sm_100

	.elftype	@"ET_EXEC"


//--------------------- .note.nv.tkinfo           --------------------------
	.section	.note.nv.tkinfo,"",@"SHT_NOTE"
	.sectionflags	@"SHF_NOTE_NV_TKINFO"
	.tkinfo
        /*0018*/ 	.word	0x00000002
        /*0030*/ 	.string	""
        /*0030*/ 	.string	"ptxas"
        /*0030*/ 	.string	"Cuda compilation tools, release 13.0, V13.0.88"
        /*0030*/ 	.string	"Build cuda_13.0.r13.0/compiler.36424714_0"
        /*0030*/ 	.string	"-arch sm_100 -m 64 "



//--------------------- .note.nv.cuinfo           --------------------------
	.section	.note.nv.cuinfo,"",@"SHT_NOTE"
	.sectionflags	@"SHF_NOTE_NV_CUINFO"
        /*0018*/ 	.short	0x0002
        /*001a*/ 	.short	0x0064
        /*001c*/ 	.short	0x0082
	.zero		2


//--------------------- .nv.info                  --------------------------
	.section	.nv.info,"",@"SHT_CUDA_INFO"
	.align	4


	//----- nvinfo : EIATTR_REGCOUNT
	.align		4
        /*0000*/ 	.byte	0x04, 0x2f
        /*0002*/ 	.short	(.L_2 - .L_1)
	.align		4
.L_1:
        /*0004*/ 	.word	index@(_Z12MeanMatricesIfEvPT_S1_iii)
        /*0008*/ 	.word	0x00000020


	//----- nvinfo : EIATTR_FRAME_SIZE
	.align		4
.L_2:
        /*000c*/ 	.byte	0x04, 0x11
        /*000e*/ 	.short	(.L_4 - .L_3)
	.align		4
.L_3:
        /*0010*/ 	.word	index@($__internal_0_$__cuda_sm3x_div_rn_noftz_f32_slowpath)
        /*0014*/ 	.word	0x00000000


	//----- nvinfo : EIATTR_FRAME_SIZE
	.align		4
.L_4:
        /*0018*/ 	.byte	0x04, 0x11
        /*001a*/ 	.short	(.L_6 - .L_5)
	.align		4
.L_5:
        /*001c*/ 	.word	index@(_Z12MeanMatricesIfEvPT_S1_iii)
        /*0020*/ 	.word	0x00000000


	//----- nvinfo : EIATTR_REGCOUNT
	.align		4
.L_6:
        /*0024*/ 	.byte	0x04, 0x2f
        /*0026*/ 	.short	(.L_8 - .L_7)
	.align		4
.L_7:
        /*0028*/ 	.word	index@(_Z13convolution2DIfEvPT_S0_S1_iii)
        /*002c*/ 	.word	0x00000020


	//----- nvinfo : EIATTR_FRAME_SIZE
	.align		4
.L_8:
        /*0030*/ 	.byte	0x04, 0x11
        /*0032*/ 	.short	(.L_10 - .L_9)
	.align		4
.L_9:
        /*0034*/ 	.word	index@(_Z13convolution2DIfEvPT_S0_S1_iii)
        /*0038*/ 	.word	0x00000000


	//----- nvinfo : EIATTR_MIN_STACK_SIZE
	.align		4
.L_10:
        /*003c*/ 	.byte	0x04, 0x12
        /*003e*/ 	.short	(.L_12 - .L_11)
	.align		4
.L_11:
        /*0040*/ 	.word	index@(_Z13convolution2DIfEvPT_S0_S1_iii)
        /*0044*/ 	.word	0x00000000


	//----- nvinfo : EIATTR_MIN_STACK_SIZE
	.align		4
.L_12:
        /*0048*/ 	.byte	0x04, 0x12
        /*004a*/ 	.short	(.L_14 - .L_13)
	.align		4
.L_13:
        /*004c*/ 	.word	index@(_Z12MeanMatricesIfEvPT_S1_iii)
        /*0050*/ 	.word	0x00000000
.L_14:


//--------------------- .nv.compat                --------------------------
	.section	.nv.compat,"",@"SHT_CUDA_COMPAT_INFO"
	.align	4
        /*0000*/ 	.byte	0x02, 0x09, 0x00, 0x00, 0x02, 0x02, 0x01, 0x00, 0x02, 0x05, 0x05, 0x00, 0x03, 0x07, 0x01, 0x01
        /*0010*/ 	.byte	0x02, 0x03, 0x00, 0x00, 0x02, 0x06, 0x01, 0x00, 0x04, 0x0b, 0x08, 0x00, 0x01, 0x00, 0x00, 0x00
        /*0020*/ 	.byte	0x00, 0x00, 0x00, 0x00


//--------------------- .nv.info._Z13convolution2DIfEvPT_S0_S1_iii --------------------------
	.section	.nv.info._Z13convolution2DIfEvPT_S0_S1_iii,"",@"SHT_CUDA_INFO"
	.sectionflags	@""
	.align	4


	//----- nvinfo : EIATTR_CUDA_API_VERSION
	.align		4
        /*0000*/ 	.byte	0x04, 0x37
        /*0002*/ 	.short	(.L_16 - .L_15)
.L_15:
        /*0004*/ 	.word	0x00000082


	//----- nvinfo : EIATTR_KPARAM_INFO
	.align		4
.L_16:
        /*0008*/ 	.byte	0x04, 0x17
        /*000a*/ 	.short	(.L_18 - .L_17)
.L_17:
        /*000c*/ 	.word	0x00000000
        /*0010*/ 	.short	0x0005
        /*0012*/ 	.short	0x0020
        /*0014*/ 	.byte	0x00, 0xf0, 0x11, 0x00


	//----- nvinfo : EIATTR_KPARAM_INFO
	.align		4
.L_18:
        /*0018*/ 	.byte	0x04, 0x17
        /*001a*/ 	.short	(.L_20 - .L_19)
.L_19:
        /*001c*/ 	.word	0x00000000
        /*0020*/ 	.short	0x0004
        /*0022*/ 	.short	0x001c
        /*0024*/ 	.byte	0x00, 0xf0, 0x11, 0x00


	//----- nvinfo : EIATTR_KPARAM_INFO
	.align		4
.L_20:
        /*0028*/ 	.byte	0x04, 0x17
        /*002a*/ 	.short	(.L_22 - .L_21)
.L_21:
        /*002c*/ 	.word	0x00000000
        /*0030*/ 	.short	0x0003
        /*0032*/ 	.short	0x0018
        /*0034*/ 	.byte	0x00, 0xf0, 0x11, 0x00


	//----- nvinfo : EIATTR_KPARAM_INFO
	.align		4
.L_22:
        /*0038*/ 	.byte	0x04, 0x17
        /*003a*/ 	.short	(.L_24 - .L_23)
.L_23:
        /*003c*/ 	.word	0x00000000
        /*0040*/ 	.short	0x0002
        /*0042*/ 	.short	0x0010
        /*0044*/ 	.byte	0x00, 0xf5, 0x21, 0x00


	//----- nvinfo : EIATTR_KPARAM_INFO
	.align		4
.L_24:
        /*0048*/ 	.byte	0x04, 0x17
        /*004a*/ 	.short	(.L_26 - .L_25)
.L_25:
        /*004c*/ 	.word	0x00000000
        /*0050*/ 	.short	0x0001
        /*0052*/ 	.short	0x0008
        /*0054*/ 	.byte	0x00, 0xf0, 0x11, 0x00


	//----- nvinfo : EIATTR_KPARAM_INFO
	.align		4
.L_26:
        /*0058*/ 	.byte	0x04, 0x17
        /*005a*/ 	.short	(.L_28 - .L_27)
.L_27:
        /*005c*/ 	.word	0x00000000
        /*0060*/ 	.short	0x0000
        /*0062*/ 	.short	0x0000
        /*0064*/ 	.byte	0x00, 0xf5, 0x21, 0x00


	//----- nvinfo : EIATTR_SPARSE_MMA_MASK
	.align		4
.L_28:
        /*0068*/ 	.byte	0x03, 0x50
        /*006a*/ 	.short	0x0000


	//----- nvinfo : EIATTR_MAXREG_COUNT
	.align		4
        /*006c*/ 	.byte	0x03, 0x1b
        /*006e*/ 	.short	0x00ff


	//----- nvinfo : EIATTR_MERCURY_ISA_VERSION
	.align		4
        /*0070*/ 	.byte	0x03, 0x5f
        /*0072*/ 	.short	0x0101


	//----- nvinfo : EIATTR_VRC_CTA_INIT_COUNT
	.align		4
        /*0074*/ 	.byte	0x02, 0x4a
	.zero		1
	.zero		1


	//----- nvinfo : EIATTR_EXIT_INSTR_OFFSETS
	.align		4
        /*0078*/ 	.byte	0x04, 0x1c
        /*007a*/ 	.short	(.L_30 - .L_29)


	//   ....[0]....
.L_29:
        /*007c*/ 	.word	0x00000050


	//   ....[1]....
        /*0080*/ 	.word	0x000008d0


	//----- nvinfo : EIATTR_CRS_STACK_SIZE
	.align		4
.L_30:
        /*0084*/ 	.byte	0x04, 0x1e
        /*0086*/ 	.short	(.L_32 - .L_31)
.L_31:
        /*0088*/ 	.word	0x00000000


	//----- nvinfo : EIATTR_CBANK_PARAM_SIZE
	.align		4
.L_32:
        /*008c*/ 	.byte	0x03, 0x19
        /*008e*/ 	.short	0x0024


	//----- nvinfo : EIATTR_PARAM_CBANK
	.align		4
        /*0090*/ 	.byte	0x04, 0x0a
        /*0092*/ 	.short	(.L_34 - .L_33)
	.align		4
.L_33:
        /*0094*/ 	.word	index@(.nv.constant0._Z13convolution2DIfEvPT_S0_S1_iii)
        /*0098*/ 	.short	0x0380
        /*009a*/ 	.short	0x0024


	//----- nvinfo : EIATTR_SW_WAR
	.align		4
.L_34:
        /*009c*/ 	.byte	0x04, 0x36
        /*009e*/ 	.short	(.L_36 - .L_35)
.L_35:
        /*00a0*/ 	.word	0x00000008
.L_36:


//--------------------- .nv.info._Z12MeanMatricesIfEvPT_S1_iii --------------------------
	.section	.nv.info._Z12MeanMatricesIfEvPT_S1_iii,"",@"SHT_CUDA_INFO"
	.sectionflags	@""
	.align	4


	//----- nvinfo : EIATTR_CUDA_API_VERSION
	.align		4
        /*0000*/ 	.byte	0x04, 0x37
        /*0002*/ 	.short	(.L_38 - .L_37)
.L_37:
        /*0004*/ 	.word	0x00000082


	//----- nvinfo : EIATTR_KPARAM_INFO
	.align		4
.L_38:
        /*0008*/ 	.byte	0x04, 0x17
        /*000a*/ 	.short	(.L_40 - .L_39)
.L_39:
        /*000c*/ 	.word	0x00000000
        /*0010*/ 	.short	0x0004
        /*0012*/ 	.short	0x0018
        /*0014*/ 	.byte	0x00, 0xf0, 0x11, 0x00


	//----- nvinfo : EIATTR_KPARAM_INFO
	.align		4
.L_40:
        /*0018*/ 	.byte	0x04, 0x17
        /*001a*/ 	.short	(.L_42 - .L_41)
.L_41:
        /*001c*/ 	.word	0x00000000
        /*0020*/ 	.short	0x0003
        /*0022*/ 	.short	0x0014
        /*0024*/ 	.byte	0x00, 0xf0, 0x11, 0x00


	//----- nvinfo : EIATTR_KPARAM_INFO
	.align		4
.L_42:
        /*0028*/ 	.byte	0x04, 0x17
        /*002a*/ 	.short	(.L_44 - .L_43)
.L_43:
        /*002c*/ 	.word	0x00000000
        /*0030*/ 	.short	0x0002
        /*0032*/ 	.short	0x0010
        /*0034*/ 	.byte	0x00, 0xf0, 0x11, 0x00


	//----- nvinfo : EIATTR_KPARAM_INFO
	.align		4
.L_44:
        /*0038*/ 	.byte	0x04, 0x17
        /*003a*/ 	.short	(.L_46 - .L_45)
.L_45:
        /*003c*/ 	.word	0x00000000
        /*0040*/ 	.short	0x0001
        /*0042*/ 	.short	0x0008
        /*0044*/ 	.byte	0x00, 0xf5, 0x21, 0x00


	//----- nvinfo : EIATTR_KPARAM_INFO
	.align		4
.L_46:
        /*0048*/ 	.byte	0x04, 0x17
        /*004a*/ 	.short	(.L_48 - .L_47)
.L_47:
        /*004c*/ 	.word	0x00000000
        /*0050*/ 	.short	0x0000
        /*0052*/ 	.short	0x0000
        /*0054*/ 	.byte	0x00, 0xf5, 0x21, 0x00


	//----- nvinfo : EIATTR_SPARSE_MMA_MASK
	.align		4
.L_48:
        /*0058*/ 	.byte	0x03, 0x50
        /*005a*/ 	.short	0x0000


	//----- nvinfo : EIATTR_MAXREG_COUNT
	.align		4
        /*005c*/ 	.byte	0x03, 0x1b
        /*005e*/ 	.short	0x00ff


	//----- nvinfo : EIATTR_MERCURY_ISA_VERSION
	.align		4
        /*0060*/ 	.byte	0x03, 0x5f
        /*0062*/ 	.short	0x0101


	//----- nvinfo : EIATTR_VRC_CTA_INIT_COUNT
	.align		4
        /*0064*/ 	.byte	0x02, 0x4a
	.zero		1
	.zero		1


	//----- nvinfo : EIATTR_EXIT_INSTR_OFFSETS
	.align		4
        /*0068*/ 	.byte	0x04, 0x1c
        /*006a*/ 	.short	(.L_50 - .L_49)


	//   ....[0]....
.L_49:
        /*006c*/ 	.word	0x000000a0


	//   ....[1]....
        /*0070*/ 	.word	0x00000a10


	//----- nvinfo : EIATTR_CRS_STACK_SIZE
	.align		4
.L_50:
        /*0074*/ 	.byte	0x04, 0x1e
        /*0076*/ 	.short	(.L_52 - .L_51)
.L_51:
        /*0078*/ 	.word	0x00000000


	//----- nvinfo : EIATTR_CBANK_PARAM_SIZE
	.align		4
.L_52:
        /*007c*/ 	.byte	0x03, 0x19
        /*007e*/ 	.short	0x001c


	//----- nvinfo : EIATTR_PARAM_CBANK
	.align		4
        /*0080*/ 	.byte	0x04, 0x0a
        /*0082*/ 	.short	(.L_54 - .L_53)
	.align		4
.L_53:
        /*0084*/ 	.word	index@(.nv.constant0._Z12MeanMatricesIfEvPT_S1_iii)
        /*0088*/ 	.short	0x0380
        /*008a*/ 	.short	0x001c


	//----- nvinfo : EIATTR_SW_WAR
	.align		4
.L_54:
        /*008c*/ 	.byte	0x04, 0x36
        /*008e*/ 	.short	(.L_56 - .L_55)
.L_55:
        /*0090*/ 	.word	0x00000008
.L_56:


//--------------------- .nv.callgraph             --------------------------
	.section	.nv.callgraph,"",@"SHT_CUDA_CALLGRAPH"
	.align	4
	.sectionentsize	8
	.align		4
        /*0000*/ 	.word	0x00000000
	.align		4
        /*0004*/ 	.word	0xffffffff
	.align		4
        /*0008*/ 	.word	0x00000000
	.align		4
        /*000c*/ 	.word	0xfffffffe
	.align		4
        /*0010*/ 	.word	0x00000000
	.align		4
        /*0014*/ 	.word	0xfffffffd
	.align		4
        /*0018*/ 	.word	0x00000000
	.align		4
        /*001c*/ 	.word	0xfffffffc


//--------------------- .nv.constant3             --------------------------
	.section	.nv.constant3,"a",@progbits
	.align	4
.nv.constant3:
	.type		_Z14deviceMaskDataIfE,@object
	.size		_Z14deviceMaskDataIfE,(.L_0 - _Z14deviceMaskDataIfE)
_Z14deviceMaskDataIfE:
	.zero		36
.L_0:


//--------------------- .text._Z13convolution2DIfEvPT_S0_S1_iii --------------------------
	.section	.text._Z13convolution2DIfEvPT_S0_S1_iii,"ax",@progbits
	.align	128
        .global         _Z13convolution2DIfEvPT_S0_S1_iii
        .type           _Z13convolution2DIfEvPT_S0_S1_iii,@function
        .size           _Z13convolution2DIfEvPT_S0_S1_iii,(.L_x_25 - _Z13convolution2DIfEvPT_S0_S1_iii)
        .other          _Z13convolution2DIfEvPT_S0_S1_iii,@"STO_CUDA_ENTRY STV_DEFAULT"
_Z13convolution2DIfEvPT_S0_S1_iii:
.text._Z13convolution2DIfEvPT_S0_S1_iii:
[----:B------:R-:W-:Y:S08]  /*0000*/  LDC R1, c[0x0][0x37c] ;  /* 0x0000df00ff017b82 */ /* 0x000ff00000000800 */
[----:B------:R-:W0:Y:S01]  /*0010*/  LDC R20, c[0x0][0x398] ;  /* 0x0000e600ff147b82 */ /* 0x000e220000000800 */
[----:B------:R-:W1:Y:S07]  /*0020*/  S2R R2, SR_TID.X ;  /* 0x0000000000027919 */ /* 0x000e6e0000002100 */
[----:B------:R-:W2:Y:S01]  /*0030*/  S2UR UR4, SR_CTAID.X ;  /* 0x00000000000479c3 */ /* 0x000ea20000002500 */
[----:B0-----:R-:W-:-:S13]  /*0040*/  ISETP.GE.AND P0, PT, R20, 0x1, PT ;  /* 0x000000011400780c */ /* 0x001fda0003f06270 */
[----:B-12---:R-:W-:Y:S05]  /*0050*/  @!P0 EXIT ;  /* 0x000000000000894d */ /* 0x006fea0003800000 */
[----:B------:R-:W0:Y:S01]  /*0060*/  S2R R0, SR_CTAID.Y ;  /* 0x0000000000007919 */ /* 0x000e220000002600 */
[----:B------:R-:W1:Y:S01]  /*0070*/  LDC R3, c[0x0][0x360] ;  /* 0x0000d800ff037b82 */ /* 0x000e620000000800 */
[----:B------:R-:W0:Y:S01]  /*0080*/  LDCU UR5, c[0x0][0x364] ;  /* 0x00006c80ff0577ac */ /* 0x000e220008000800 */
[----:B------:R-:W0:Y:S01]  /*0090*/  S2R R5, SR_TID.Y ;  /* 0x0000000000057919 */ /* 0x000e220000002200 */
[----:B------:R-:W2:Y:S05]  /*00a0*/  LDCU UR6, c[0x0][0x3a0] ;  /* 0x00007400ff0677ac */ /* 0x000eaa0008000800 */
[----:B------:R-:W3:Y:S01]  /*00b0*/  LDC R21, c[0x0][0x39c] ;  /* 0x0000e700ff157b82 */ /* 0x000ee20000000800 */
[----:B------:R-:W4:Y:S07]  /*00c0*/  LDCU UR7, c[0x0][0x39c] ;  /* 0x00007380ff0777ac */ /* 0x000f2e0008000800 */
[----:B------:R-:W2:Y:S01]  /*00d0*/  LDC.64 R10, c[0x0][0x390] ;  /* 0x0000e400ff0a7b82 */ /* 0x000ea20000000a00 */
[----:B-1----:R-:W-:-:S05]  /*00e0*/  IMAD R2, R3, UR4, R2 ;  /* 0x0000000403027c24 */ /* 0x002fca000f8e0202 */
[----:B------:R-:W-:-:S04]  /*00f0*/  ISETP.GT.AND P0, PT, R2, RZ, PT ;  /* 0x000000ff0200720c */ /* 0x000fc80003f04270 */
[-C--:B---3--:R-:W-:Y:S01]  /*0100*/  ISETP.LE.AND P1, PT, R2, R21.reuse, P0 ;  /* 0x000000150200720c */ /* 0x088fe20000723270 */
[----:B0-----:R-:W-:Y:S01]  /*0110*/  IMAD R3, R0, UR5, R5 ;  /* 0x0000000500037c24 */ /* 0x001fe2000f8e0205 */
[----:B------:R-:W-:Y:S01]  /*0120*/  IADD3 R0, PT, PT, R2, 0x1, RZ ;  /* 0x0000000102007810 */ /* 0x000fe20007ffe0ff */
[----:B------:R-:W0:Y:S02]  /*0130*/  LDCU.64 UR4, c[0x0][0x358] ;  /* 0x00006b00ff0477ac */ /* 0x000e240008000a00 */
[CC--:B------:R-:W-:Y:S01]  /*0140*/  IMAD R5, R3.reuse, R21.reuse, R2 ;  /* 0x0000001503057224 */ /* 0x0c0fe200078e0202 */
[C---:B------:R-:W-:Y:S01]  /*0150*/  IADD3 R4, PT, PT, R3.reuse, 0x1, RZ ;  /* 0x0000000103047810 */ /* 0x040fe20007ffe0ff */
[C---:B------:R-:W-:Y:S01]  /*0160*/  IMAD R7, R3.reuse, R21, -R21 ;  /* 0x0000001503077224 */ /* 0x040fe200078e0a15 */
[----:B--2---:R-:W-:Y:S01]  /*0170*/  ISETP.GE.AND P4, PT, R3, UR6, PT ;  /* 0x0000000603007c0c */ /* 0x004fe2000bf86270 */
[----:B------:R-:W-:Y:S01]  /*0180*/  VIADD R9, R5, 0xffffffff ;  /* 0xffffffff05097836 */ /* 0x000fe20000000000 */
[----:B------:R-:W-:-:S02]  /*0190*/  ISETP.GE.AND P2, PT, R4, UR6, PT ;  /* 0x0000000604007c0c */ /* 0x000fc4000bf46270 */
[-C--:B------:R-:W-:Y:S02]  /*01a0*/  ISETP.LT.AND P4, PT, R2, R21.reuse, !P4 ;  /* 0x000000150200720c */ /* 0x080fe40006781270 */
[-C--:B------:R-:W-:Y:S02]  /*01b0*/  ISETP.LT.AND P3, PT, R0, R21.reuse, !P2 ;  /* 0x000000150000720c */ /* 0x080fe40005761270 */
[----:B------:R-:W-:Y:S02]  /*01c0*/  IADD3 R13, PT, PT, R5, R21, RZ ;  /* 0x00000015050d7210 */ /* 0x000fe40007ffe0ff */
[----:B------:R-:W-:Y:S02]  /*01d0*/  IADD3 R7, PT, PT, R2, R7, RZ ;  /* 0x0000000702077210 */ /* 0x000fe40007ffe0ff */
[----:B------:R-:W-:Y:S01]  /*01e0*/  IADD3 R21, PT, PT, R9, R21, RZ ;  /* 0x0000001509157210 */ /* 0x000fe20007ffe0ff */
[-C--:B------:R-:W-:Y:S01]  /*01f0*/  IMAD R6, R13, R20.reuse, RZ ;  /* 0x000000140d067224 */ /* 0x080fe200078e02ff */
[----:B------:R-:W-:Y:S01]  /*0200*/  ISETP.LT.AND P1, PT, R4, UR6, P1 ;  /* 0x0000000604007c0c */ /* 0x000fe20008f21270 */
[-C--:B------:R-:W-:Y:S01]  /*0210*/  IMAD R4, R5, R20.reuse, RZ ;  /* 0x0000001405047224 */ /* 0x080fe200078e02ff */
[----:B------:R-:W-:Y:S01]  /*0220*/  IADD3 R23, PT, PT, R21, 0x2, RZ ;  /* 0x0000000215177810 */ /* 0x000fe20007ffe0ff */
[-C--:B------:R-:W-:Y:S01]  /*0230*/  IMAD R5, R9, R20.reuse, RZ ;  /* 0x0000001409057224 */ /* 0x080fe200078e02ff */
[C---:B------:R-:W-:Y:S01]  /*0240*/  IADD3 R9, PT, PT, R7.reuse, -0x1, RZ ;  /* 0xffffffff07097810 */ /* 0x040fe20007ffe0ff */
[-C--:B------:R-:W-:Y:S01]  /*0250*/  IMAD R7, R7, R20.reuse, RZ ;  /* 0x0000001407077224 */ /* 0x080fe200078e02ff */
[----:B------:R-:W-:Y:S01]  /*0260*/  ISETP.NE.AND P0, PT, R3, RZ, P0 ;  /* 0x000000ff0300720c */ /* 0x000fe20000705270 */
[----:B------:R-:W-:Y:S01]  /*0270*/  IMAD.IADD R8, R4, 0x1, R20 ;  /* 0x0000000104087824 */ /* 0x000fe200078e0214 */
[----:B------:R-:W-:Y:S01]  /*0280*/  IADD3 R3, PT, PT, -R20, RZ, RZ ;  /* 0x000000ff14037210 */ /* 0x000fe20007ffe1ff */
[-C--:B------:R-:W-:Y:S01]  /*0290*/  IMAD R9, R9, R20.reuse, RZ ;  /* 0x0000001409097224 */ /* 0x080fe200078e02ff */
[----:B------:R-:W-:Y:S01]  /*02a0*/  P2R R22, PR, RZ, 0x10 ;  /* 0x00000010ff167803 */ /* 0x000fe20000000000 */
[-C--:B------:R-:W-:Y:S01]  /*02b0*/  IMAD R21, R21, R20.reuse, RZ ;  /* 0x0000001415157224 */ /* 0x080fe200078e02ff */
[C---:B------:R-:W-:Y:S01]  /*02c0*/  ISETP.GT.AND P2, PT, R2.reuse, -0x1, !P2 ;  /* 0xffffffff0200780c */ /* 0x040fe20005744270 */
[----:B------:R-:W-:Y:S01]  /*02d0*/  IMAD R23, R23, R20, RZ ;  /* 0x0000001417177224 */ /* 0x000fe200078e02ff */
[----:B------:R-:W-:-:S02]  /*02e0*/  ISETP.GT.AND P3, PT, R2, -0x2, P3 ;  /* 0xfffffffe0200780c */ /* 0x000fc40001f64270 */
[----:B0---4-:R-:W-:-:S11]  /*02f0*/  IADD3 R20, PT, PT, R7, R20, RZ ;  /* 0x0000001407147210 */ /* 0x011fd60007ffe0ff */
.L_x_2:
[----:B------:R-:W-:Y:S01]  /*0300*/  ISETP.NE.AND P4, PT, R22, RZ, PT ;  /* 0x000000ff1600720c */ /* 0x000fe20003f85270 */
[----:B------:R-:W-:Y:S01]  /*0310*/  BSSY.RECONVERGENT B0, `(.L_x_0) ;  /* 0x0000050000007945 */ /* 0x000fe20003800200 */
[----:B------:R-:W-:-:S11]  /*0320*/  IADD3 R3, PT, PT, R3, 0x1, RZ ;  /* 0x0000000103037810 */ /* 0x000fd60007ffe0ff */
[----:B0-----:R-:W-:Y:S05]  /*0330*/  @!P4 BRA `(.L_x_1) ;  /* 0x000000040034c947 */ /* 0x001fea0003800000 */
[----:B------:R-:W0:Y:S01]  /*0340*/  S2R R0, SR_TID.Y ;  /* 0x0000000000007919 */ /* 0x000e220000002200 */
[----:B------:R-:W0:Y:S01]  /*0350*/  S2UR UR6, SR_CTAID.Y ;  /* 0x00000000000679c3 */ /* 0x000e220000002600 */
[----:B------:R-:W-:-:S07]  /*0360*/  ISETP.GE.AND P5, PT, R2, RZ, PT ;  /* 0x000000ff0200720c */ /* 0x000fce0003fa6270 */
[----:B------:R-:W0:Y:S01]  /*0370*/  LDC R13, c[0x0][0x364] ;  /* 0x0000d900ff0d7b82 */ /* 0x000e220000000800 */
[----:B------:R-:W-:-:S07]  /*0380*/  CS2R R26, SRZ ;  /* 0x00000000001a7805 */ /* 0x000fce000001ff00 */
[----:B------:R-:W1:Y:S01]  /*0390*/  @P5 LDC.64 R28, c[0x0][0x380] ;  /* 0x0000e000ff1c5b82 */ /* 0x000e620000000a00 */
[----:B0-----:R-:W-:-:S05]  /*03a0*/  IMAD R12, R13, UR6, R0 ;  /* 0x000000060d0c7c24 */ /* 0x001fca000f8e0200 */
[----:B------:R-:W-:-:S13]  /*03b0*/  ISETP.EQ.OR P4, PT, R12, RZ, !P5 ;  /* 0x000000ff0c00720c */ /* 0x000fda0006f82670 */
[----:B------:R-:W0:Y:S02]  /*03c0*/  @!P4 LDC.64 R12, c[0x0][0x380] ;  /* 0x0000e000ff0ccb82 */ /* 0x000e240000000a00 */
[----:B0-----:R-:W-:-:S06]  /*03d0*/  @!P4 IMAD.WIDE R16, R7, 0x4, R12 ;  /* 0x000000040710c825 */ /* 0x001fcc00078e020c */
[----:B------:R-:W0:Y:S01]  /*03e0*/  @!P4 LDC R13, c[0x0][0x388] ;  /* 0x0000e200ff0dcb82 */ /* 0x000e220000000800 */
[----:B------:R-:W0:Y:S02]  /*03f0*/  @!P4 LDG.E R16, desc[UR4][R16.64] ;  /* 0x000000041010c981 */ /* 0x000e24000c1e1900 */
[----:B0-----:R-:W-:Y:S01]  /*0400*/  @!P4 FMUL R26, R16, R13 ;  /* 0x0000000d101ac220 */ /* 0x001fe20000400000 */
[----:B------:R-:W-:-:S04]  /*0410*/  ISETP.GT.AND P4, PT, R2, UR7, PT ;  /* 0x0000000702007c0c */ /* 0x000fc8000bf84270 */
[----:B------:R-:W-:-:S13]  /*0420*/  ISETP.LT.OR P4, PT, R2, 0x1, P4 ;  /* 0x000000010200780c */ /* 0x000fda0002781670 */
[----:B------:R-:W0:Y:S08]  /*0430*/  @!P4 LDC.64 R12, c[0x0][0x380] ;  /* 0x0000e000ff0ccb82 */ /* 0x000e300000000a00 */
[----:B------:R-:W2:Y:S01]  /*0440*/  @!P4 LDC R19, c[0x0][0x388] ;  /* 0x0000e200ff13cb82 */ /* 0x000ea20000000800 */
[----:B0-----:R-:W-:-:S06]  /*0450*/  @!P4 IMAD.WIDE R14, R5, 0x4, R12 ;  /* 0x00000004050ec825 */ /* 0x001fcc00078e020c */
[----:B------:R-:W2:Y:S01]  /*0460*/  @!P4 LDG.E R14, desc[UR4][R14.64] ;  /* 0x000000040e0ec981 */ /* 0x000ea2000c1e1900 */
[----:B------:R-:W0:Y:S01]  /*0470*/  LDC R13, c[0x0][0x364] ;  /* 0x0000d900ff0d7b82 */ /* 0x000e220000000800 */
[----:B------:R-:W-:Y:S01]  /*0480*/  IADD3 R12, PT, PT, R2, 0x1, RZ ;  /* 0x00000001020c7810 */ /* 0x000fe20007ffe0ff */
[----:B0-----:R-:W-:Y:S02]  /*0490*/  IMAD R0, R13, UR6, R0 ;  /* 0x000000060d007c24 */ /* 0x001fe4000f8e0200 */
[----:B--2---:R-:W-:Y:S01]  /*04a0*/  @!P4 FMUL R27, R14, R19 ;  /* 0x000000130e1bc220 */ /* 0x004fe20000400000 */
[----:B------:R-:W-:-:S03]  /*04b0*/  ISETP.GE.AND P4, PT, R12, UR7, PT ;  /* 0x000000070c007c0c */ /* 0x000fc6000bf86270 */
[----:B------:R-:W0:Y:S01]  /*04c0*/  @P0 LDC.64 R14, c[0x0][0x380] ;  /* 0x0000e000ff0e0b82 */ /* 0x000e220000000a00 */
[----:B------:R-:W-:-:S04]  /*04d0*/  ISETP.LT.OR P4, PT, R2, -0x1, P4 ;  /* 0xffffffff0200780c */ /* 0x000fc80002781670 */
[----:B------:R-:W-:Y:S01]  /*04e0*/  ISETP.EQ.OR P6, PT, R0, RZ, P4 ;  /* 0x000000ff0000720c */ /* 0x000fe200027c2670 */
[----:B------:R-:W-:Y:S02]  /*04f0*/  HFMA2 R25, -RZ, RZ, 0, 0 ;  /* 0x00000000ff197431 */ /* 0x000fe400000001ff */
[----:B-1----:R-:W-:-:S05]  /*0500*/  @P5 IMAD.WIDE R28, R4, 0x4, R28 ;  /* 0x00000004041c5825 */ /* 0x002fca00078e021c */
[----:B------:R1:W2:Y:S01]  /*0510*/  @P5 LDG.E R24, desc[UR4][R28.64] ;  /* 0x000000041c185981 */ /* 0x0002a2000c1e1900 */
[----:B------:R-:W3:Y:S08]  /*0520*/  @!P4 LDC.64 R18, c[0x0][0x380] ;  /* 0x0000e000ff12cb82 */ /* 0x000ef00000000a00 */
[----:B------:R-:W4:Y:S01]  /*0530*/  @!P6 LDC.64 R12, c[0x0][0x380] ;  /* 0x0000e000ff0ceb82 */ /* 0x000f220000000a00 */
[----:B0-----:R-:W-:-:S05]  /*0540*/  @P0 IMAD.WIDE R14, R9, 0x4, R14 ;  /* 0x00000004090e0825 */ /* 0x001fca00078e020e */
[----:B------:R0:W5:Y:S02]  /*0550*/  @P0 LDG.E R0, desc[UR4][R14.64] ;  /* 0x000000040e000981 */ /* 0x000164000c1e1900 */
[----:B-1----:R-:W5:Y:S08]  /*0560*/  @P0 LDC R28, c[0x0][0x388] ;  /* 0x0000e200ff1c0b82 */ /* 0x002f700000000800 */
[----:B0-----:R-:W0:Y:S01]  /*0570*/  @P3 LDC.64 R14, c[0x0][0x380] ;  /* 0x0000e000ff0e3b82 */ /* 0x001e220000000a00 */
[----:B----4-:R-:W-:-:S07]  /*0580*/  @!P6 IMAD.WIDE R16, R20, 0x4, R12 ;  /* 0x000000041410e825 */ /* 0x010fce00078e020c */
[----:B------:R-:W1:Y:S01]  /*0590*/  @!P6 LDC R13, c[0x0][0x388] ;  /* 0x0000e200ff0deb82 */ /* 0x000e620000000800 */
[----:B------:R-:W1:Y:S01]  /*05a0*/  @!P6 LDG.E R16, desc[UR4][R16.64] ;  /* 0x000000041010e981 */ /* 0x000e62000c1e1900 */
[----:B---3--:R-:W-:-:S06]  /*05b0*/  @!P4 IMAD.WIDE R18, R8, 0x4, R18 ;  /* 0x000000040812c825 */ /* 0x008fcc00078e0212 */
[----:B------:R3:W4:Y:S01]  /*05c0*/  @!P4 LDG.E R18, desc[UR4][R18.64] ;  /* 0x000000041212c981 */ /* 0x000722000c1e1900 */
[----:B0-----:R-:W-:-:S06]  /*05d0*/  @P3 IMAD.WIDE R14, R23, 0x4, R14 ;  /* 0x00000004170e3825 */ /* 0x001fcc00078e020e */
[----:B------:R0:W4:Y:S01]  /*05e0*/  @P3 LDG.E R14, desc[UR4][R14.64] ;  /* 0x000000040e0e3981 */ /* 0x000122000c1e1900 */
[----:B------:R-:W-:Y:S01]  /*05f0*/  IMAD.MOV.U32 R29, RZ, RZ, RZ ;  /* 0x000000ffff1d7224 */ /* 0x000fe200078e00ff */
[----:B---3--:R-:W4:Y:S08]  /*0600*/  @!P4 LDC R19, c[0x0][0x388] ;  /* 0x0000e200ff13cb82 */ /* 0x008f300000000800 */
[----:B0-----:R-:W0:Y:S01]  /*0610*/  @P3 LDC R15, c[0x0][0x388] ;  /* 0x0000e200ff0f3b82 */ /* 0x001e220000000800 */
[----:B-1----:R-:W-:-:S07]  /*0620*/  @!P6 FMUL R25, R16, R13 ;  /* 0x0000000d1019e220 */ /* 0x002fce0000400000 */
[----:B------:R-:W1:Y:S08]  /*0630*/  @P1 LDC.64 R12, c[0x0][0x380] ;  /* 0x0000e000ff0c1b82 */ /* 0x000e700000000a00 */
[----:B------:R-:W3:Y:S01]  /*0640*/  @P2 LDC.64 R16, c[0x0][0x380] ;  /* 0x0000e000ff102b82 */ /* 0x000ee20000000a00 */
[----:B-1----:R-:W-:-:S06]  /*0650*/  @P1 IMAD.WIDE R12, R21, 0x4, R12 ;  /* 0x00000004150c1825 */ /* 0x002fcc00078e020c */
[----:B------:R1:W4:Y:S01]  /*0660*/  @P1 LDG.E R12, desc[UR4][R12.64] ;  /* 0x000000040c0c1981 */ /* 0x000322000c1e1900 */
[----:B---3--:R-:W-:-:S06]  /*0670*/  @P2 IMAD.WIDE R16, R6, 0x4, R16 ;  /* 0x0000000406102825 */ /* 0x008fcc00078e0210 */
[----:B------:R3:W4:Y:S01]  /*0680*/  @P2 LDG.E R16, desc[UR4][R16.64] ;  /* 0x0000000410102981 */ /* 0x000722000c1e1900 */
[----:B-1----:R-:W2:Y:S01]  /*0690*/  @P5 LDC R13, c[0x0][0x388] ;  /* 0x0000e200ff0d5b82 */ /* 0x002ea20000000800 */
[----:B-----5:R-:W-:Y:S01]  /*06a0*/  @P0 FFMA R29, R0, R28, RZ ;  /* 0x0000001c001d0223 */ /* 0x020fe200000000ff */
[----:B------:R-:W-:-:S03]  /*06b0*/  MOV R0, RZ ;  /* 0x000000ff00007202 */ /* 0x000fc60000000f00 */
[----:B------:R-:W-:-:S03]  /*06c0*/  FADD R26, R26, R29 ;  /* 0x0000001d1a1a7221 */ /* 0x000fc60000000000 */
[----:B---3--:R-:W1:Y:S01]  /*06d0*/  @P2 LDC R17, c[0x0][0x388] ;  /* 0x0000e200ff112b82 */ /* 0x008e620000000800 */
[----:B------:R-:W-:Y:S01]  /*06e0*/  FADD R26, R26, R25 ;  /* 0x000000191a1a7221 */ /* 0x000fe20000000000 */
[----:B--2---:R-:W-:-:S06]  /*06f0*/  @P5 FMUL R0, R24, R13 ;  /* 0x0000000d18005220 */ /* 0x004fcc0000400000 */
[----:B------:R-:W2:Y:S01]  /*0700*/  @P1 LDC R13, c[0x0][0x388] ;  /* 0x0000e200ff0d1b82 */ /* 0x000ea20000000800 */
[----:B------:R-:W-:Y:S02]  /*0710*/  HFMA2 R24, -RZ, RZ, 0, 0 ;  /* 0x00000000ff187431 */ /* 0x000fe400000001ff */
[----:B------:R-:W-:-:S04]  /*0720*/  FADD R27, R26, R27 ;  /* 0x0000001b1a1b7221 */ /* 0x000fc80000000000 */
[----:B------:R-:W-:Y:S01]  /*0730*/  FADD R27, R27, R0 ;  /* 0x000000001b1b7221 */ /* 0x000fe20000000000 */
[----:B----4-:R-:W-:Y:S01]  /*0740*/  @!P4 FMUL R24, R18, R19 ;  /* 0x000000131218c220 */ /* 0x010fe20000400000 */
[----:B------:R-:W-:-:S03]  /*0750*/  MOV R0, RZ ;  /* 0x000000ff00007202 */ /* 0x000fc60000000f00 */
[----:B------:R-:W-:Y:S01]  /*0760*/  FADD R27, R27, R24 ;  /* 0x000000181b1b7221 */ /* 0x000fe20000000000 */
[----:B------:R-:W-:Y:S02]  /*0770*/  IMAD.MOV.U32 R18, RZ, RZ, RZ ;  /* 0x000000ffff127224 */ /* 0x000fe400078e00ff */
[----:B0-----:R-:W-:Y:S01]  /*0780*/  @P3 FMUL R18, R14, R15 ;  /* 0x0000000f0e123220 */ /* 0x001fe20000400000 */
[----:B--2---:R-:W-:Y:S01]  /*0790*/  @P1 FMUL R0, R12, R13 ;  /* 0x0000000d0c001220 */ /* 0x004fe20000400000 */
[----:B------:R-:W-:-:S03]  /*07a0*/  HFMA2 R12, -RZ, RZ, 0, 0 ;  /* 0x00000000ff0c7431 */ /* 0x000fc600000001ff */
[----:B------:R-:W-:Y:S01]  /*07b0*/  FADD R27, R27, R0 ;  /* 0x000000001b1b7221 */ /* 0x000fe20000000000 */
[----:B-1----:R-:W-:-:S04]  /*07c0*/  @P2 FMUL R12, R16, R17 ;  /* 0x00000011100c2220 */ /* 0x002fc80000400000 */
[----:B------:R-:W-:Y:S01]  /*07d0*/  FADD R15, R27, R12 ;  /* 0x0000000c1b0f7221 */ /* 0x000fe20000000000 */
[----:B------:R-:W-:-:S04]  /*07e0*/  IMAD.WIDE R12, R4, 0x4, R10 ;  /* 0x00000004040c7825 */ /* 0x000fc800078e020a */
[----:B------:R-:W-:-:S05]  /*07f0*/  FADD R15, R15, R18 ;  /* 0x000000120f0f7221 */ /* 0x000fca0000000000 */
[----:B------:R0:W-:Y:S02]  /*0800*/  STG.E desc[UR4][R12.64], R15 ;  /* 0x0000000f0c007986 */ /* 0x0001e4000c101904 */
.L_x_1:
[----:B------:R-:W-:Y:S05]  /*0810*/  BSYNC.RECONVERGENT B0 ;  /* 0x0000000000007941 */ /* 0x000fea0003800200 */
.L_x_0:
[----:B------:R-:W-:Y:S01]  /*0820*/  ISETP.NE.AND P4, PT, R3, RZ, PT ;  /* 0x000000ff0300720c */ /* 0x000fe20003f85270 */
[----:B------:R-:W-:Y:S01]  /*0830*/  VIADD R4, R4, 0x1 ;  /* 0x0000000104047836 */ /* 0x000fe20000000000 */
[----:B------:R-:W-:Y:S02]  /*0840*/  IADD3 R23, PT, PT, R23, 0x1, RZ ;  /* 0x0000000117177810 */ /* 0x000fe40007ffe0ff */
[----:B------:R-:W-:Y:S02]  /*0850*/  IADD3 R6, PT, PT, R6, 0x1, RZ ;  /* 0x0000000106067810 */ /* 0x000fe40007ffe0ff */
[----:B------:R-:W-:Y:S02]  /*0860*/  IADD3 R21, PT, PT, R21, 0x1, RZ ;  /* 0x0000000115157810 */ /* 0x000fe40007ffe0ff */
[----:B------:R-:W-:Y:S02]  /*0870*/  IADD3 R8, PT, PT, R8, 0x1, RZ ;  /* 0x0000000108087810 */ /* 0x000fe40007ffe0ff */
[----:B------:R-:W-:-:S02]  /*0880*/  IADD3 R5, PT, PT, R5, 0x1, RZ ;  /* 0x0000000105057810 */ /* 0x000fc40007ffe0ff */
[----:B------:R-:W-:Y:S02]  /*0890*/  IADD3 R20, PT, PT, R20, 0x1, RZ ;  /* 0x0000000114147810 */ /* 0x000fe40007ffe0ff */
[----:B------:R-:W-:Y:S02]  /*08a0*/  IADD3 R7, PT, PT, R7, 0x1, RZ ;  /* 0x0000000107077810 */ /* 0x000fe40007ffe0ff */
[----:B------:R-:W-:Y:S01]  /*08b0*/  IADD3 R9, PT, PT, R9, 0x1, RZ ;  /* 0x0000000109097810 */ /* 0x000fe20007ffe0ff */
[----:B------:R-:W-:Y:S06]  /*08c0*/  @P4 BRA `(.L_x_2) ;  /* 0xfffffff8008c4947 */ /* 0x000fec000383ffff */
[----:B------:R-:W-:Y:S05]  /*08d0*/  EXIT ;  /* 0x000000000000794d */ /* 0x000fea0003800000 */
.L_x_3:
[----:B------:R-:W-:-:S00]  /*08e0*/  BRA `(.L_x_3) ;  /* 0xfffffffc00fc7947 */ /* 0x000fc0000383ffff */
[----:B------:R-:W-:-:S00]  /*08f0*/  NOP ;  /* 0x0000000000007918 */ /* 0x000fc00000000000 */
        /* <DEDUP_REMOVED lines=8> */
.L_x_25:


//--------------------- .text._Z12MeanMatricesIfEvPT_S1_iii --------------------------
	.section	.text._Z12MeanMatricesIfEvPT_S1_iii,"ax",@progbits
	.align	128
        .global         _Z12MeanMatricesIfEvPT_S1_iii
        .type           _Z12MeanMatricesIfEvPT_S1_iii,@function
        .size           _Z12MeanMatricesIfEvPT_S1_iii,(.L_x_24 - _Z12MeanMatricesIfEvPT_S1_iii)
        .other          _Z12MeanMatricesIfEvPT_S1_iii,@"STO_CUDA_ENTRY STV_DEFAULT"
_Z12MeanMatricesIfEvPT_S1_iii:
.text._Z12MeanMatricesIfEvPT_S1_iii:
[----:B------:R-:W-:Y:S01]  /*0000*/  LDC R1, c[0x0][0x37c] ;  /* 0x0000df00ff017b82 */ /* 0x000fe20000000800 */
[----:B------:R-:W0:Y:S07]  /*0010*/  S2R R0, SR_TID.X ;  /* 0x0000000000007919 */ /* 0x000e2e0000002100 */
[----:B------:R-:W1:Y:S01]  /*0020*/  S2UR UR5, SR_CTAID.X ;  /* 0x00000000000579c3 */ /* 0x000e620000002500 */
[----:B------:R-:W1:Y:S01]  /*0030*/  LDCU UR4, c[0x0][0x360] ;  /* 0x00006c00ff0477ac */ /* 0x000e620008000800 */
[----:B------:R-:W2:Y:S06]  /*0040*/  LDCU UR7, c[0x0][0x398] ;  /* 0x00007300ff0777ac */ /* 0x000eac0008000800 */
[----:B------:R-:W2:Y:S01]  /*0050*/  LDC R3, c[0x0][0x394] ;  /* 0x0000e500ff037b82 */ /* 0x000ea20000000800 */
[----:B-1----:R-:W-:-:S06]  /*0060*/  UIMAD UR5, UR5, UR4, URZ ;  /* 0x00000004050572a4 */ /* 0x002fcc000f8e02ff */
[----:B0-----:R-:W-:Y:S01]  /*0070*/  IADD3 R5, PT, PT, R0, UR5, RZ ;  /* 0x0000000500057c10 */ /* 0x001fe2000fffe0ff */
[----:B--2---:R-:W-:-:S05]  /*0080*/  IMAD R2, R3, UR7, RZ ;  /* 0x0000000703027c24 */ /* 0x004fca000f8e02ff */
[----:B------:R-:W-:-:S13]  /*0090*/  ISETP.GE.AND P0, PT, R5, R2, PT ;  /* 0x000000020500720c */ /* 0x000fda0003f06270 */
[----:B------:R-:W-:Y:S05]  /*00a0*/  @P0 EXIT ;  /* 0x000000000000094d */ /* 0x000fea0003800000 */
[----:B------:R-:W0:Y:S01]  /*00b0*/  LDCU UR9, c[0x0][0x390] ;  /* 0x00007200ff0977ac */ /* 0x000e220008000800 */
[----:B------:R-:W-:Y:S01]  /*00c0*/  HFMA2 R4, -RZ, RZ, 0, 0 ;  /* 0x00000000ff047431 */ /* 0x000fe200000001ff */
[----:B------:R-:W1:Y:S01]  /*00d0*/  LDCU.64 UR10, c[0x0][0x358] ;  /* 0x00006b00ff0a77ac */ /* 0x000e620008000a00 */
[----:B0-----:R-:W-:-:S09]  /*00e0*/  UISETP.GE.AND UP0, UPT, UR9, 0x1, UPT ;  /* 0x000000010900788c */ /* 0x001fd2000bf06270 */
[----:B-1----:R-:W-:Y:S05]  /*00f0*/  BRA.U !UP0, `(.L_x_4) ;  /* 0x0000000908007547 */ /* 0x002fea000b800000 */
[----:B------:R-:W-:Y:S01]  /*0100*/  UISETP.GE.U32.AND UP1, UPT, UR9, 0x10, UPT ;  /* 0x000000100900788c */ /* 0x000fe2000bf26070 */
[----:B------:R-:W-:Y:S01]  /*0110*/  MOV R4, RZ ;  /* 0x000000ff00047202 */ /* 0x000fe20000000f00 */
[----:B------:R-:W-:Y:S01]  /*0120*/  ULOP3.LUT UR6, UR9, 0xf, URZ, 0xc0, !UPT ;  /* 0x0000000f09067892 */ /* 0x000fe2000f8ec0ff */
[----:B------:R-:W-:-:S03]  /*0130*/  UMOV UR4, URZ ;  /* 0x000000ff00047c82 */ /* 0x000fc60008000000 */
[----:B------:R-:W-:-:S03]  /*0140*/  UISETP.NE.AND UP0, UPT, UR6, URZ, UPT ;  /* 0x000000ff0600728c */ /* 0x000fc6000bf05270 */
[----:B------:R-:W-:Y:S08]  /*0150*/  BRA.U !UP1, `(.L_x_5) ;  /* 0x0000000109e47547 */ /* 0x000ff0000b800000 */
[----:B------:R-:W-:Y:S01]  /*0160*/  ULOP3.LUT UR4, UR9, 0x7ffffff0, URZ, 0xc0, !UPT ;  /* 0x7ffffff009047892 */ /* 0x000fe2000f8ec0ff */
[----:B------:R-:W-:Y:S02]  /*0170*/  MOV R4, RZ ;  /* 0x000000ff00047202 */ /* 0x000fe40000000f00 */
[----:B------:R-:W-:Y:S01]  /*0180*/  MOV R7, R5 ;  /* 0x0000000500077202 */ /* 0x000fe20000000f00 */
[----:B------:R-:W-:-:S12]  /*0190*/  UIADD3 UR8, UPT, UPT, -UR4, URZ, URZ ;  /* 0x000000ff04087290 */ /* 0x000fd8000fffe1ff */
.L_x_6:
[----:B------:R-:W0:Y:S02]  /*01a0*/  LDC.64 R20, c[0x0][0x380] ;  /* 0x0000e000ff147b82 */ /* 0x000e240000000a00 */
[----:B0-----:R-:W-:-:S05]  /*01b0*/  IMAD.WIDE R20, R7, 0x4, R20 ;  /* 0x0000000407147825 */ /* 0x001fca00078e0214 */
[----:B------:R-:W2:Y:S01]  /*01c0*/  LDG.E.CONSTANT R9, desc[UR10][R20.64] ;  /* 0x0000000a14097981 */ /* 0x000ea2000c1e9900 */
[----:B------:R-:W-:-:S05]  /*01d0*/  IMAD.WIDE R16, R2, 0x4, R20 ;  /* 0x0000000402107825 */ /* 0x000fca00078e0214 */
[----:B------:R0:W3:Y:S01]  /*01e0*/  LDG.E.CONSTANT R6, desc[UR10][R16.64] ;  /* 0x0000000a10067981 */ /* 0x0000e2000c1e9900 */
[----:B------:R-:W-:-:S05]  /*01f0*/  IMAD.WIDE R14, R2, 0x4, R16 ;  /* 0x00000004020e7825 */ /* 0x000fca00078e0210 */
[----:B------:R1:W4:Y:S01]  /*0200*/  LDG.E.CONSTANT R8, desc[UR10][R14.64] ;  /* 0x0000000a0e087981 */ /* 0x000322000c1e9900 */
[----:B------:R-:W-:-:S05]  /*0210*/  IMAD.WIDE R22, R2, 0x4, R14 ;  /* 0x0000000402167825 */ /* 0x000fca00078e020e */
[----:B------:R-:W5:Y:S01]  /*0220*/  LDG.E.CONSTANT R10, desc[UR10][R22.64] ;  /* 0x0000000a160a7981 */ /* 0x000f62000c1e9900 */
[----:B------:R-:W-:-:S05]  /*0230*/  IMAD.WIDE R24, R2, 0x4, R22 ;  /* 0x0000000402187825 */ /* 0x000fca00078e0216 */
[----:B------:R-:W5:Y:S01]  /*0240*/  LDG.E.CONSTANT R27, desc[UR10][R24.64] ;  /* 0x0000000a181b7981 */ /* 0x000f62000c1e9900 */
[----:B------:R-:W-:-:S05]  /*0250*/  IMAD.WIDE R12, R2, 0x4, R24 ;  /* 0x00000004020c7825 */ /* 0x000fca00078e0218 */
[----:B------:R1:W5:Y:S01]  /*0260*/  LDG.E.CONSTANT R26, desc[UR10][R12.64] ;  /* 0x0000000a0c1a7981 */ /* 0x000362000c1e9900 */
[----:B------:R-:W-:-:S05]  /*0270*/  IMAD.WIDE R28, R2, 0x4, R12 ;  /* 0x00000004021c7825 */ /* 0x000fca00078e020c */
[----:B------:R1:W5:Y:S01]  /*0280*/  LDG.E.CONSTANT R11, desc[UR10][R28.64] ;  /* 0x0000000a1c0b7981 */ /* 0x000362000c1e9900 */
[----:B------:R-:W-:-:S04]  /*0290*/  IMAD.WIDE R18, R2, 0x4, R28 ;  /* 0x0000000402127825 */ /* 0x000fc800078e021c */
[C---:B0-----:R-:W-:Y:S02]  /*02a0*/  IMAD.WIDE R16, R2.reuse, 0x4, R18 ;  /* 0x0000000402107825 */ /* 0x041fe400078e0212 */
[----:B------:R-:W5:Y:S02]  /*02b0*/  LDG.E.CONSTANT R18, desc[UR10][R18.64] ;  /* 0x0000000a12127981 */ /* 0x000f64000c1e9900 */
[C---:B-1----:R-:W-:Y:S02]  /*02c0*/  IMAD.WIDE R14, R2.reuse, 0x4, R16 ;  /* 0x00000004020e7825 */ /* 0x042fe400078e0210 */
[----:B------:R-:W5:Y:S02]  /*02d0*/  LDG.E.CONSTANT R16, desc[UR10][R16.64] ;  /* 0x0000000a10107981 */ /* 0x000f64000c1e9900 */
[C---:B------:R-:W-:Y:S02]  /*02e0*/  IMAD.WIDE R12, R2.reuse, 0x4, R14 ;  /* 0x00000004020c7825 */ /* 0x040fe400078e020e */
[----:B------:R-:W5:Y:S02]  /*02f0*/  LDG.E.CONSTANT R14, desc[UR10][R14.64] ;  /* 0x0000000a0e0e7981 */ /* 0x000f64000c1e9900 */
[----:B------:R-:W-:-:S04]  /*0300*/  IMAD.WIDE R20, R2, 0x4, R12 ;  /* 0x0000000402147825 */ /* 0x000fc800078e020c */
[C---:B------:R-:W-:Y:S01]  /*0310*/  IMAD.WIDE R22, R2.reuse, 0x4, R20 ;  /* 0x0000000402167825 */ /* 0x040fe200078e0214 */
[----:B------:R0:W5:Y:S04]  /*0320*/  LDG.E.CONSTANT R15, desc[UR10][R12.64] ;  /* 0x0000000a0c0f7981 */ /* 0x000168000c1e9900 */
[----:B------:R-:W5:Y:S01]  /*0330*/  LDG.E.CONSTANT R20, desc[UR10][R20.64] ;  /* 0x0000000a14147981 */ /* 0x000f62000c1e9900 */
[----:B------:R-:W-:-:S03]  /*0340*/  IMAD.WIDE R24, R2, 0x4, R22 ;  /* 0x0000000402187825 */ /* 0x000fc600078e0216 */
[----:B------:R-:W5:Y:S01]  /*0350*/  LDG.E.CONSTANT R22, desc[UR10][R22.64] ;  /* 0x0000000a16167981 */ /* 0x000f62000c1e9900 */
[----:B------:R-:W-:-:S03]  /*0360*/  IMAD.WIDE R28, R2, 0x4, R24 ;  /* 0x00000004021c7825 */ /* 0x000fc600078e0218 */
[----:B------:R-:W5:Y:S01]  /*0370*/  LDG.E.CONSTANT R24, desc[UR10][R24.64] ;  /* 0x0000000a18187981 */ /* 0x000f62000c1e9900 */
[----:B0-----:R-:W-:-:S03]  /*0380*/  IMAD.WIDE R12, R2, 0x4, R28 ;  /* 0x00000004020c7825 */ /* 0x001fc600078e021c */
[----:B------:R-:W5:Y:S04]  /*0390*/  LDG.E.CONSTANT R28, desc[UR10][R28.64] ;  /* 0x0000000a1c1c7981 */ /* 0x000f68000c1e9900 */
[----:B------:R-:W5:Y:S01]  /*03a0*/  LDG.E.CONSTANT R17, desc[UR10][R12.64] ;  /* 0x0000000a0c117981 */ /* 0x000f62000c1e9900 */
[----:B------:R-:W-:-:S04]  /*03b0*/  UIADD3 UR8, UPT, UPT, UR8, 0x10, URZ ;  /* 0x0000001008087890 */ /* 0x000fc8000fffe0ff */
[----:B------:R-:W-:Y:S01]  /*03c0*/  UISETP.NE.AND UP1, UPT, UR8, URZ, UPT ;  /* 0x000000ff0800728c */ /* 0x000fe2000bf25270 */
[----:B------:R-:W-:Y:S01]  /*03d0*/  LEA R7, R2, R7, 0x4 ;  /* 0x0000000702077211 */ /* 0x000fe200078e20ff */
[----:B--2---:R-:W-:-:S04]  /*03e0*/  FADD R9, R9, R4 ;  /* 0x0000000409097221 */ /* 0x004fc80000000000 */
[----:B---3--:R-:W-:-:S04]  /*03f0*/  FADD R9, R9, R6 ;  /* 0x0000000609097221 */ /* 0x008fc80000000000 */
[----:B----4-:R-:W-:-:S04]  /*0400*/  FADD R9, R9, R8 ;  /* 0x0000000809097221 */ /* 0x010fc80000000000 */
[----:B-----5:R-:W-:-:S04]  /*0410*/  FADD R10, R9, R10 ;  /* 0x0000000a090a7221 */ /* 0x020fc80000000000 */
[----:B------:R-:W-:-:S04]  /*0420*/  FADD R27, R10, R27 ;  /* 0x0000001b0a1b7221 */ /* 0x000fc80000000000 */
        /* <DEDUP_REMOVED lines=10> */
[----:B------:R-:W-:Y:S01]  /*04d0*/  FADD R4, R28, R17 ;  /* 0x000000111c047221 */ /* 0x000fe20000000000 */
[----:B------:R-:W-:Y:S06]  /*04e0*/  BRA.U UP1, `(.L_x_6) ;  /* 0xfffffffd012c7547 */ /* 0x000fec000b83ffff */
.L_x_5:
[----:B------:R-:W-:Y:S05]  /*04f0*/  BRA.U !UP0, `(.L_x_4) ;  /* 0x0000000508007547 */ /* 0x000fea000b800000 */
[----:B------:R-:W-:Y:S02]  /*0500*/  UISETP.GE.U32.AND UP0, UPT, UR6, 0x8, UPT ;  /* 0x000000080600788c */ /* 0x000fe4000bf06070 */
[----:B------:R-:W-:-:S04]  /*0510*/  ULOP3.LUT UR8, UR9, 0x7, URZ, 0xc0, !UPT ;  /* 0x0000000709087892 */ /* 0x000fc8000f8ec0ff */
[----:B------:R-:W-:-:S03]  /*0520*/  UISETP.NE.AND UP1, UPT, UR8, URZ, UPT ;  /* 0x000000ff0800728c */ /* 0x000fc6000bf25270 */
[----:B------:R-:W-:Y:S08]  /*0530*/  BRA.U !UP0, `(.L_x_7) ;  /* 0x00000001086c7547 */ /* 0x000ff0000b800000 */
[----:B------:R-:W0:Y:S01]  /*0540*/  LDC.64 R6, c[0x0][0x380] ;  /* 0x0000e000ff067b82 */ /* 0x000e220000000a00 */
[----:B------:R-:W-:-:S04]  /*0550*/  IMAD R9, R2, UR4, R5 ;  /* 0x0000000402097c24 */ /* 0x000fc8000f8e0205 */
[----:B0-----:R-:W-:-:S04]  /*0560*/  IMAD.WIDE R6, R9, 0x4, R6 ;  /* 0x0000000409067825 */ /* 0x001fc800078e0206 */
[C---:B------:R-:W-:Y:S02]  /*0570*/  IMAD.WIDE R8, R2.reuse, 0x4, R6 ;  /* 0x0000000402087825 */ /* 0x040fe400078e0206 */
[----:B------:R-:W2:Y:S02]  /*0580*/  LDG.E.CONSTANT R7, desc[UR10][R6.64] ;  /* 0x0000000a06077981 */ /* 0x000ea4000c1e9900 */
[C---:B------:R-:W-:Y:S02]  /*0590*/  IMAD.WIDE R10, R2.reuse, 0x4, R8 ;  /* 0x00000004020a7825 */ /* 0x040fe400078e0208 */
[----:B------:R-:W3:Y:S02]  /*05a0*/  LDG.E.CONSTANT R8, desc[UR10][R8.64] ;  /* 0x0000000a08087981 */ /* 0x000ee4000c1e9900 */
[C---:B------:R-:W-:Y:S02]  /*05b0*/  IMAD.WIDE R12, R2.reuse, 0x4, R10 ;  /* 0x00000004020c7825 */ /* 0x040fe400078e020a */
[----:B------:R-:W4:Y:S02]  /*05c0*/  LDG.E.CONSTANT R10, desc[UR10][R10.64] ;  /* 0x0000000a0a0a7981 */ /* 0x000f24000c1e9900 */
[----:B------:R-:W-:-:S02]  /*05d0*/  IMAD.WIDE R14, R2, 0x4, R12 ;  /* 0x00000004020e7825 */ /* 0x000fc400078e020c */
[----:B------:R-:W5:Y:S02]  /*05e0*/  LDG.E.CONSTANT R12, desc[UR10][R12.64] ;  /* 0x0000000a0c0c7981 */ /* 0x000f64000c1e9900 */
[C---:B------:R-:W-:Y:S02]  /*05f0*/  IMAD.WIDE R16, R2.reuse, 0x4, R14 ;  /* 0x0000000402107825 */ /* 0x040fe400078e020e */
[----:B------:R-:W5:Y:S02]  /*0600*/  LDG.E.CONSTANT R14, desc[UR10][R14.64] ;  /* 0x0000000a0e0e7981 */ /* 0x000f64000c1e9900 */
[C---:B------:R-:W-:Y:S02]  /*0610*/  IMAD.WIDE R18, R2.reuse, 0x4, R16 ;  /* 0x0000000402127825 */ /* 0x040fe400078e0210 */
[----:B------:R-:W5:Y:S02]  /*0620*/  LDG.E.CONSTANT R16, desc[UR10][R16.64] ;  /* 0x0000000a10107981 */ /* 0x000f64000c1e9900 */
[----:B------:R-:W-:-:S02]  /*0630*/  IMAD.WIDE R20, R2, 0x4, R18 ;  /* 0x0000000402147825 */ /* 0x000fc400078e0212 */
[----:B------:R-:W5:Y:S04]  /*0640*/  LDG.E.CONSTANT R18, desc[UR10][R18.64] ;  /* 0x0000000a12127981 */ /* 0x000f68000c1e9900 */
[----:B------:R-:W5:Y:S01]  /*0650*/  LDG.E.CONSTANT R20, desc[UR10][R20.64] ;  /* 0x0000000a14147981 */ /* 0x000f62000c1e9900 */
[----:B------:R-:W-:Y:S01]  /*0660*/  UIADD3 UR4, UPT, UPT, UR4, 0x8, URZ ;  /* 0x0000000804047890 */ /* 0x000fe2000fffe0ff */
[----:B--2---:R-:W-:-:S04]  /*0670*/  FADD R7, R4, R7 ;  /* 0x0000000704077221 */ /* 0x004fc80000000000 */
[----:B---3--:R-:W-:-:S04]  /*0680*/  FADD R7, R7, R8 ;  /* 0x0000000807077221 */ /* 0x008fc80000000000 */
[----:B----4-:R-:W-:-:S04]  /*0690*/  FADD R7, R7, R10 ;  /* 0x0000000a07077221 */ /* 0x010fc80000000000 */
[----:B-----5:R-:W-:-:S04]  /*06a0*/  FADD R7, R7, R12 ;  /* 0x0000000c07077221 */ /* 0x020fc80000000000 */
[----:B------:R-:W-:-:S04]  /*06b0*/  FADD R7, R7, R14 ;  /* 0x0000000e07077221 */ /* 0x000fc80000000000 */
[----:B------:R-:W-:-:S04]  /*06c0*/  FADD R7, R7, R16 ;  /* 0x0000001007077221 */ /* 0x000fc80000000000 */
[----:B------:R-:W-:-:S04]  /*06d0*/  FADD R7, R7, R18 ;  /* 0x0000001207077221 */ /* 0x000fc80000000000 */
[----:B------:R-:W-:-:S07]  /*06e0*/  FADD R4, R7, R20 ;  /* 0x0000001407047221 */ /* 0x000fce0000000000 */
.L_x_7:
        /* <DEDUP_REMOVED lines=12> */
[----:B------:R-:W-:Y:S02]  /*07b0*/  IMAD.WIDE R12, R2, 0x4, R10 ;  /* 0x00000004020c7825 */ /* 0x000fe400078e020a */
[----:B------:R-:W4:Y:S04]  /*07c0*/  LDG.E.CONSTANT R11, desc[UR10][R10.64] ;  /* 0x0000000a0a0b7981 */ /* 0x000f28000c1e9900 */
[----:B------:R-:W5:Y:S01]  /*07d0*/  LDG.E.CONSTANT R13, desc[UR10][R12.64] ;  /* 0x0000000a0c0d7981 */ /* 0x000f62000c1e9900 */
[----:B------:R-:W-:Y:S01]  /*07e0*/  UIADD3 UR4, UPT, UPT, UR4, 0x4, URZ ;  /* 0x0000000404047890 */ /* 0x000fe2000fffe0ff */
[----:B--2---:R-:W-:-:S04]  /*07f0*/  FADD R4, R4, R7 ;  /* 0x0000000704047221 */ /* 0x004fc80000000000 */
[----:B---3--:R-:W-:-:S04]  /*0800*/  FADD R4, R4, R9 ;  /* 0x0000000904047221 */ /* 0x008fc80000000000 */
[----:B----4-:R-:W-:-:S04]  /*0810*/  FADD R4, R4, R11 ;  /* 0x0000000b04047221 */ /* 0x010fc80000000000 */
[----:B-----5:R-:W-:-:S07]  /*0820*/  FADD R4, R4, R13 ;  /* 0x0000000d04047221 */ /* 0x020fce0000000000 */
.L_x_8:
[----:B------:R-:W-:Y:S05]  /*0830*/  BRA.U !UP1, `(.L_x_4) ;  /* 0x0000000109307547 */ /* 0x000fea000b800000 */
[----:B------:R-:W0:Y:S01]  /*0840*/  LDC.64 R8, c[0x0][0x380] ;  /* 0x0000e000ff087b82 */ /* 0x000e220000000a00 */
[----:B------:R-:W-:Y:S02]  /*0850*/  UIMAD UR4, UR4, UR7, URZ ;  /* 0x00000007040472a4 */ /* 0x000fe4000f8e02ff */
[----:B------:R-:W-:-:S04]  /*0860*/  UIADD3 UR6, UPT, UPT, -UR6, URZ, URZ ;  /* 0x000000ff06067290 */ /* 0x000fc8000fffe1ff */
[----:B------:R-:W-:-:S05]  /*0870*/  IMAD R0, R3, UR4, R0 ;  /* 0x0000000403007c24 */ /* 0x000fca000f8e0200 */
[----:B------:R-:W-:-:S07]  /*0880*/  IADD3 R3, PT, PT, R0, UR5, RZ ;  /* 0x0000000500037c10 */ /* 0x000fce000fffe0ff */
.L_x_9:
[----:B0-----:R-:W-:-:S06]  /*0890*/  IMAD.WIDE R6, R3, 0x4, R8 ;  /* 0x0000000403067825 */ /* 0x001fcc00078e0208 */
[----:B------:R-:W2:Y:S01]  /*08a0*/  LDG.E.CONSTANT R7, desc[UR10][R6.64] ;  /* 0x0000000a06077981 */ /* 0x000ea2000c1e9900 */
[----:B------:R-:W-:Y:S01]  /*08b0*/  UIADD3 UR6, UPT, UPT, UR6, 0x1, URZ ;  /* 0x0000000106067890 */ /* 0x000fe2000fffe0ff */
[----:B------:R-:W-:-:S03]  /*08c0*/  IADD3 R3, PT, PT, R2, R3, RZ ;  /* 0x0000000302037210 */ /* 0x000fc60007ffe0ff */
[----:B------:R-:W-:Y:S01]  /*08d0*/  UISETP.NE.AND UP0, UPT, UR6, URZ, UPT ;  /* 0x000000ff0600728c */ /* 0x000fe2000bf05270 */
[----:B--2---:R-:W-:-:S08]  /*08e0*/  FADD R4, R7, R4 ;  /* 0x0000000407047221 */ /* 0x004fd00000000000 */
[----:B------:R-:W-:Y:S05]  /*08f0*/  BRA.U UP0, `(.L_x_9) ;  /* 0xfffffffd00e47547 */ /* 0x000fea000b83ffff */
.L_x_4:
[----:B------:R-:W-:Y:S01]  /*0900*/  I2FP.F32.S32 R0, UR9 ;  /* 0x0000000900007c45 */ /* 0x000fe20008201400 */
[----:B------:R-:W-:Y:S03]  /*0910*/  BSSY.RECONVERGENT B0, `(.L_x_10) ;  /* 0x000000c000007945 */ /* 0x000fe60003800200 */
[----:B------:R-:W0:Y:S08]  /*0920*/  MUFU.RCP R3, R0 ;  /* 0x0000000000037308 */ /* 0x000e300000001000 */
[----:B------:R-:W1:Y:S01]  /*0930*/  FCHK P0, R4, R0 ;  /* 0x0000000004007302 */ /* 0x000e620000000000 */
[----:B0-----:R-:W-:-:S04]  /*0940*/  FFMA R2, -R0, R3, 1 ;  /* 0x3f80000000027423 */ /* 0x001fc80000000103 */
[----:B------:R-:W-:-:S04]  /*0950*/  FFMA R3, R3, R2, R3 ;  /* 0x0000000203037223 */ /* 0x000fc80000000003 */
[----:B------:R-:W-:-:S04]  /*0960*/  FFMA R7, R3, R4, RZ ;  /* 0x0000000403077223 */ /* 0x000fc800000000ff */
[----:B------:R-:W-:-:S04]  /*0970*/  FFMA R2, -R0, R7, R4 ;  /* 0x0000000700027223 */ /* 0x000fc80000000104 */
[----:B------:R-:W-:Y:S01]  /*0980*/  FFMA R7, R3, R2, R7 ;  /* 0x0000000203077223 */ /* 0x000fe20000000007 */
[----:B-1----:R-:W-:Y:S06]  /*0990*/  @!P0 BRA `(.L_x_11) ;  /* 0x00000000000c8947 */ /* 0x002fec0003800000 */
[----:B------:R-:W-:-:S07]  /*09a0*/  MOV R2, 0x9c0 ;  /* 0x000009c000027802 */ /* 0x000fce0000000f00 */
[----:B------:R-:W-:Y:S05]  /*09b0*/  CALL.REL.NOINC `($__internal_0_$__cuda_sm3x_div_rn_noftz_f32_slowpath) ;  /* 0x0000000000187944 */ /* 0x000fea0003c00000 */
[----:B------:R-:W-:-:S07]  /*09c0*/  MOV R7, R0 ;  /* 0x0000000000077202 */ /* 0x000fce0000000f00 */
.L_x_11:
[----:B------:R-:W-:Y:S05]  /*09d0*/  BSYNC.RECONVERGENT B0 ;  /* 0x0000000000007941 */ /* 0x000fea0003800200 */
.L_x_10:
[----:B------:R-:W0:Y:S02]  /*09e0*/  LDC.64 R2, c[0x0][0x388] ;  /* 0x0000e200ff027b82 */ /* 0x000e240000000a00 */
[----:B0-----:R-:W-:-:S05]  /*09f0*/  IMAD.WIDE R2, R5, 0x4, R2 ;  /* 0x0000000405027825 */ /* 0x001fca00078e0202 */
[----:B------:R-:W-:Y:S01]  /*0a00*/  STG.E desc[UR10][R2.64], R7 ;  /* 0x0000000702007986 */ /* 0x000fe2000c10190a */
[----:B------:R-:W-:Y:S05]  /*0a10*/  EXIT ;  /* 0x000000000000794d */ /* 0x000fea0003800000 */
        .weak           $__internal_0_$__cuda_sm3x_div_rn_noftz_f32_slowpath
        .type           $__internal_0_$__cuda_sm3x_div_rn_noftz_f32_slowpath,@function
        .size           $__internal_0_$__cuda_sm3x_div_rn_noftz_f32_slowpath,(.L_x_24 - $__internal_0_$__cuda_sm3x_div_rn_noftz_f32_slowpath)
$__internal_0_$__cuda_sm3x_div_rn_noftz_f32_slowpath:
[----:B------:R-:W-:Y:S01]  /*0a20*/  SHF.R.U32.HI R6, RZ, 0x17, R0 ;  /* 0x00000017ff067819 */ /* 0x000fe20000011600 */
[----:B------:R-:W-:Y:S01]  /*0a30*/  BSSY.RECONVERGENT B1, `(.L_x_12) ;  /* 0x0000063000017945 */ /* 0x000fe20003800200 */
[----:B------:R-:W-:Y:S02]  /*0a40*/  SHF.R.U32.HI R3, RZ, 0x17, R4 ;  /* 0x00000017ff037819 */ /* 0x000fe40000011604 */
[----:B------:R-:W-:Y:S02]  /*0a50*/  LOP3.LUT R6, R6, 0xff, RZ, 0xc0, !PT ;  /* 0x000000ff06067812 */ /* 0x000fe400078ec0ff */
[----:B------:R-:W-:Y:S02]  /*0a60*/  LOP3.LUT R10, R3, 0xff, RZ, 0xc0, !PT ;  /* 0x000000ff030a7812 */ /* 0x000fe400078ec0ff */
[----:B------:R-:W-:Y:S02]  /*0a70*/  IADD3 R8, PT, PT, R6, -0x1, RZ ;  /* 0xffffffff06087810 */ /* 0x000fe40007ffe0ff */
[----:B------:R-:W-:-:S02]  /*0a80*/  IADD3 R9, PT, PT, R10, -0x1, RZ ;  /* 0xffffffff0a097810 */ /* 0x000fc40007ffe0ff */
[----:B------:R-:W-:Y:S02]  /*0a90*/  ISETP.GT.U32.AND P0, PT, R8, 0xfd, PT ;  /* 0x000000fd0800780c */ /* 0x000fe40003f04070 */
[----:B------:R-:W-:Y:S02]  /*0aa0*/  MOV R3, R0 ;  /* 0x0000000000037202 */ /* 0x000fe40000000f00 */
[----:B------:R-:W-:-:S13]  /*0ab0*/  ISETP.GT.U32.OR P0, PT, R9, 0xfd, P0 ;  /* 0x000000fd0900780c */ /* 0x000fda0000704470 */
[----:B------:R-:W-:Y:S01]  /*0ac0*/  @!P0 MOV R7, RZ ;  /* 0x000000ff00078202 */ /* 0x000fe20000000f00 */
[----:B------:R-:W-:Y:S06]  /*0ad0*/  @!P0 BRA `(.L_x_13) ;  /* 0x00000000005c8947 */ /* 0x000fec0003800000 */
[----:B------:R-:W-:Y:S02]  /*0ae0*/  FSETP.GTU.FTZ.AND P0, PT, |R4|, +INF , PT ;  /* 0x7f8000000400780b */ /* 0x000fe40003f1c200 */
[----:B------:R-:W-:-:S04]  /*0af0*/  FSETP.GTU.FTZ.AND P1, PT, |R0|, +INF , PT ;  /* 0x7f8000000000780b */ /* 0x000fc80003f3c200 */
[----:B------:R-:W-:-:S13]  /*0b00*/  PLOP3.LUT P0, PT, P0, P1, PT, 0xf8, 0x8f ;  /* 0x00000000008f781c */ /* 0x000fda0000703f70 */
[----:B------:R-:W-:Y:S05]  /*0b10*/  @P0 BRA `(.L_x_14) ;  /* 0x00000004004c0947 */ /* 0x000fea0003800000 */
[----:B------:R-:W-:-:S13]  /*0b20*/  LOP3.LUT P0, RZ, R3, 0x7fffffff, R4, 0xc8, !PT ;  /* 0x7fffffff03ff7812 */ /* 0x000fda000780c804 */
[----:B------:R-:W-:Y:S05]  /*0b30*/  @!P0 BRA `(.L_x_15) ;  /* 0x00000004003c8947 */ /* 0x000fea0003800000 */
[----:B------:R-:W-:Y:S02]  /*0b40*/  FSETP.NEU.FTZ.AND P2, PT, |R4|, +INF , PT ;  /* 0x7f8000000400780b */ /* 0x000fe40003f5d200 */
[----:B------:R-:W-:Y:S02]  /*0b50*/  FSETP.NEU.FTZ.AND P1, PT, |R0|, +INF , PT ;  /* 0x7f8000000000780b */ /* 0x000fe40003f3d200 */
[----:B------:R-:W-:-:S11]  /*0b60*/  FSETP.NEU.FTZ.AND P0, PT, |R4|, +INF , PT ;  /* 0x7f8000000400780b */ /* 0x000fd60003f1d200 */
[----:B------:R-:W-:Y:S05]  /*0b70*/  @!P1 BRA !P2, `(.L_x_15) ;  /* 0x00000004002c9947 */ /* 0x000fea0005000000 */
[----:B------:R-:W-:-:S04]  /*0b80*/  LOP3.LUT P2, RZ, R4, 0x7fffffff, RZ, 0xc0, !PT ;  /* 0x7fffffff04ff7812 */ /* 0x000fc8000784c0ff */
[----:B------:R-:W-:-:S13]  /*0b90*/  PLOP3.LUT P1, PT, P1, P2, PT, 0x2f, 0xf2 ;  /* 0x0000000000f2781c */ /* 0x000fda0000f24577 */
[----:B------:R-:W-:Y:S05]  /*0ba0*/  @P1 BRA `(.L_x_16) ;  /* 0x0000000400181947 */ /* 0x000fea0003800000 */
[----:B------:R-:W-:-:S04]  /*0bb0*/  LOP3.LUT P1, RZ, R3, 0x7fffffff, RZ, 0xc0, !PT ;  /* 0x7fffffff03ff7812 */ /* 0x000fc8000782c0ff */
[----:B------:R-:W-:-:S13]  /*0bc0*/  PLOP3.LUT P0, PT, P0, P1, PT, 0x2f, 0xf2 ;  /* 0x0000000000f2781c */ /* 0x000fda0000702577 */
[----:B------:R-:W-:Y:S05]  /*0bd0*/  @P0 BRA `(.L_x_17) ;  /* 0x0000000400000947 */ /* 0x000fea0003800000 */
[----:B------:R-:W-:Y:S02]  /*0be0*/  ISETP.GE.AND P0, PT, R9, RZ, PT ;  /* 0x000000ff0900720c */ /* 0x000fe40003f06270 */
[----:B------:R-:W-:-:S11]  /*0bf0*/  ISETP.GE.AND P1, PT, R8, RZ, PT ;  /* 0x000000ff0800720c */ /* 0x000fd60003f26270 */
[----:B------:R-:W-:Y:S01]  /*0c00*/  @P0 MOV R7, RZ ;  /* 0x000000ff00070202 */ /* 0x000fe20000000f00 */
[----:B------:R-:W-:Y:S01]  /*0c10*/  @!P0 FFMA R4, R4, 1.84467440737095516160e+19, RZ ;  /* 0x5f80000004048823 */ /* 0x000fe200000000ff */
[----:B------:R-:W-:Y:S01]  /*0c20*/  @!P0 MOV R7, 0xffffffc0 ;  /* 0xffffffc000078802 */ /* 0x000fe20000000f00 */
[----:B------:R-:W-:-:S03]  /*0c30*/  @!P1 FFMA R3, R0, 1.84467440737095516160e+19, RZ ;  /* 0x5f80000000039823 */ /* 0x000fc600000000ff */
[----:B------:R-:W-:-:S07]  /*0c40*/  @!P1 IADD3 R7, PT, PT, R7, 0x40, RZ ;  /* 0x0000004007079810 */ /* 0x000fce0007ffe0ff */
.L_x_13:
[----:B------:R-:W-:Y:S01]  /*0c50*/  LEA R0, R6, 0xc0800000, 0x17 ;  /* 0xc080000006007811 */ /* 0x000fe200078eb8ff */
[----:B------:R-:W-:Y:S03]  /*0c60*/  BSSY.RECONVERGENT B2, `(.L_x_18) ;  /* 0x0000036000027945 */ /* 0x000fe60003800200 */
[----:B------:R-:W-:Y:S02]  /*0c70*/  IADD3 R8, PT, PT, -R0, R3, RZ ;  /* 0x0000000300087210 */ /* 0x000fe40007ffe1ff */
[----:B------:R-:W-:Y:S02]  /*0c80*/  IADD3 R3, PT, PT, R10, -0x7f, RZ ;  /* 0xffffff810a037810 */ /* 0x000fe40007ffe0ff */
[----:B------:R-:W0:Y:S01]  /*0c90*/  MUFU.RCP R9, R8 ;  /* 0x0000000800097308 */ /* 0x000e220000001000 */
[----:B------:R-:W-:Y:S01]  /*0ca0*/  FADD.FTZ R11, -R8, -RZ ;  /* 0x800000ff080b7221 */ /* 0x000fe20000010100 */
[C---:B------:R-:W-:Y:S01]  /*0cb0*/  IADD3 R6, PT, PT, R3.reuse, 0x7f, -R6 ;  /* 0x0000007f03067810 */ /* 0x040fe20007ffe806 */
[----:B------:R-:W-:-:S03]  /*0cc0*/  IMAD R0, R3, -0x800000, R4 ;  /* 0xff80000003007824 */ /* 0x000fc600078e0204 */
[----:B------:R-:W-:Y:S01]  /*0cd0*/  IADD3 R6, PT, PT, R6, R7, RZ ;  /* 0x0000000706067210 */ /* 0x000fe20007ffe0ff */
[----:B0-----:R-:W-:-:S04]  /*0ce0*/  FFMA R10, R9, R11, 1 ;  /* 0x3f800000090a7423 */ /* 0x001fc8000000000b */
[----:B------:R-:W-:-:S04]  /*0cf0*/  FFMA R13, R9, R10, R9 ;  /* 0x0000000a090d7223 */ /* 0x000fc80000000009 */
[----:B------:R-:W-:-:S04]  /*0d00*/  FFMA R4, R0, R13, RZ ;  /* 0x0000000d00047223 */ /* 0x000fc800000000ff */
[----:B------:R-:W-:-:S04]  /*0d10*/  FFMA R9, R11, R4, R0 ;  /* 0x000000040b097223 */ /* 0x000fc80000000000 */
[----:B------:R-:W-:-:S04]  /*0d20*/  FFMA R4, R13, R9, R4 ;  /* 0x000000090d047223 */ /* 0x000fc80000000004 */
[----:B------:R-:W-:-:S04]  /*0d30*/  FFMA R11, R11, R4, R0 ;  /* 0x000000040b0b7223 */ /* 0x000fc80000000000 */
[----:B------:R-:W-:-:S05]  /*0d40*/  FFMA R0, R13, R11, R4 ;  /* 0x0000000b0d007223 */ /* 0x000fca0000000004 */
[----:B------:R-:W-:-:S04]  /*0d50*/  SHF.R.U32.HI R3, RZ, 0x17, R0 ;  /* 0x00000017ff037819 */ /* 0x000fc80000011600 */
[----:B------:R-:W-:-:S04]  /*0d60*/  LOP3.LUT R3, R3, 0xff, RZ, 0xc0, !PT ;  /* 0x000000ff03037812 */ /* 0x000fc800078ec0ff */
[----:B------:R-:W-:-:S04]  /*0d70*/  IADD3 R8, PT, PT, R3, R6, RZ ;  /* 0x0000000603087210 */ /* 0x000fc80007ffe0ff */
[----:B------:R-:W-:-:S04]  /*0d80*/  IADD3 R3, PT, PT, R8, -0x1, RZ ;  /* 0xffffffff08037810 */ /* 0x000fc80007ffe0ff */
[----:B------:R-:W-:-:S13]  /*0d90*/  ISETP.GE.U32.AND P0, PT, R3, 0xfe, PT ;  /* 0x000000fe0300780c */ /* 0x000fda0003f06070 */
[----:B------:R-:W-:Y:S05]  /*0da0*/  @!P0 BRA `(.L_x_19) ;  /* 0x0000000000808947 */ /* 0x000fea0003800000 */
[----:B------:R-:W-:-:S13]  /*0db0*/  ISETP.GT.AND P0, PT, R8, 0xfe, PT ;  /* 0x000000fe0800780c */ /* 0x000fda0003f04270 */
[----:B------:R-:W-:Y:S05]  /*0dc0*/  @P0 BRA `(.L_x_20) ;  /* 0x00000000006c0947 */ /* 0x000fea0003800000 */
[----:B------:R-:W-:-:S13]  /*0dd0*/  ISETP.GE.AND P0, PT, R8, 0x1, PT ;  /* 0x000000010800780c */ /* 0x000fda0003f06270 */
[----:B------:R-:W-:Y:S05]  /*0de0*/  @P0 BRA `(.L_x_21) ;  /* 0x0000000000740947 */ /* 0x000fea0003800000 */
[----:B------:R-:W-:Y:S02]  /*0df0*/  ISETP.GE.AND P0, PT, R8, -0x18, PT ;  /* 0xffffffe80800780c */ /* 0x000fe40003f06270 */
[----:B------:R-:W-:-:S11]  /*0e00*/  LOP3.LUT R0, R0, 0x80000000, RZ, 0xc0, !PT ;  /* 0x8000000000007812 */ /* 0x000fd600078ec0ff */
[----:B------:R-:W-:Y:S05]  /*0e10*/  @!P0 BRA `(.L_x_21) ;  /* 0x0000000000688947 */ /* 0x000fea0003800000 */
[-CC-:B------:R-:W-:Y:S01]  /*0e20*/  FFMA.RZ R3, R13, R11.reuse, R4.reuse ;  /* 0x0000000b0d037223 */ /* 0x180fe2000000c004 */
[C---:B------:R-:W-:Y:S02]  /*0e30*/  IADD3 R7, PT, PT, R8.reuse, 0x20, RZ ;  /* 0x0000002008077810 */ /* 0x040fe40007ffe0ff */
[C---:B------:R-:W-:Y:S02]  /*0e40*/  ISETP.NE.AND P2, PT, R8.reuse, RZ, PT ;  /* 0x000000ff0800720c */ /* 0x040fe40003f45270 */
[----:B------:R-:W-:Y:S01]  /*0e50*/  LOP3.LUT R6, R3, 0x7fffff, RZ, 0xc0, !PT ;  /* 0x007fffff03067812 */ /* 0x000fe200078ec0ff */
[CCC-:B------:R-:W-:Y:S01]  /*0e60*/  FFMA.RP R3, R13.reuse, R11.reuse, R4.reuse ;  /* 0x0000000b0d037223 */ /* 0x1c0fe20000008004 */
[----:B------:R-:W-:Y:S01]  /*0e70*/  FFMA.RM R4, R13, R11, R4 ;  /* 0x0000000b0d047223 */ /* 0x000fe20000004004 */
[----:B------:R-:W-:Y:S02]  /*0e80*/  ISETP.NE.AND P1, PT, R8, RZ, PT ;  /* 0x000000ff0800720c */ /* 0x000fe40003f25270 */
[----:B------:R-:W-:-:S02]  /*0e90*/  LOP3.LUT R6, R6, 0x800000, RZ, 0xfc, !PT ;  /* 0x0080000006067812 */ /* 0x000fc400078efcff */
[----:B------:R-:W-:Y:S02]  /*0ea0*/  IADD3 R8, PT, PT, -R8, RZ, RZ ;  /* 0x000000ff08087210 */ /* 0x000fe40007ffe1ff */
[----:B------:R-:W-:Y:S02]  /*0eb0*/  SHF.L.U32 R7, R6, R7, RZ ;  /* 0x0000000706077219 */ /* 0x000fe400000006ff */
[----:B------:R-:W-:Y:S02]  /*0ec0*/  FSETP.NEU.FTZ.AND P0, PT, R3, R4, PT ;  /* 0x000000040300720b */ /* 0x000fe40003f1d000 */
[----:B------:R-:W-:Y:S02]  /*0ed0*/  SEL R3, R8, RZ, P2 ;  /* 0x000000ff08037207 */ /* 0x000fe40001000000 */
[----:B------:R-:W-:Y:S02]  /*0ee0*/  ISETP.NE.AND P1, PT, R7, RZ, P1 ;  /* 0x000000ff0700720c */ /* 0x000fe40000f25270 */
[----:B------:R-:W-:-:S02]  /*0ef0*/  SHF.R.U32.HI R3, RZ, R3, R6 ;  /* 0x00000003ff037219 */ /* 0x000fc40000011606 */
[----:B------:R-:W-:Y:S02]  /*0f00*/  PLOP3.LUT P0, PT, P0, P1, PT, 0xf8, 0x8f ;  /* 0x00000000008f781c */ /* 0x000fe40000703f70 */
[----:B------:R-:W-:Y:S02]  /*0f10*/  SHF.R.U32.HI R7, RZ, 0x1, R3 ;  /* 0x00000001ff077819 */ /* 0x000fe40000011603 */
[----:B------:R-:W-:-:S04]  /*0f20*/  SEL R4, RZ, 0x1, !P0 ;  /* 0x00000001ff047807 */ /* 0x000fc80004000000 */
[----:B------:R-:W-:-:S04]  /*0f30*/  LOP3.LUT R4, R4, 0x1, R7, 0xf8, !PT ;  /* 0x0000000104047812 */ /* 0x000fc800078ef807 */
[----:B------:R-:W-:-:S04]  /*0f40*/  LOP3.LUT R4, R4, R3, RZ, 0xc0, !PT ;  /* 0x0000000304047212 */ /* 0x000fc800078ec0ff */
[----:B------:R-:W-:-:S04]  /*0f50*/  IADD3 R7, PT, PT, R7, R4, RZ ;  /* 0x0000000407077210 */ /* 0x000fc80007ffe0ff */
[----:B------:R-:W-:Y:S01]  /*0f60*/  LOP3.LUT R0, R7, R0, RZ, 0xfc, !PT ;  /* 0x0000000007007212 */ /* 0x000fe200078efcff */
[----:B------:R-:W-:Y:S06]  /*0f70*/  BRA `(.L_x_21) ;  /* 0x0000000000107947 */ /* 0x000fec0003800000 */
.L_x_20:
[----:B------:R-:W-:-:S04]  /*0f80*/  LOP3.LUT R0, R0, 0x80000000, RZ, 0xc0, !PT ;  /* 0x8000000000007812 */ /* 0x000fc800078ec0ff */
[----:B------:R-:W-:Y:S01]  /*0f90*/  LOP3.LUT R0, R0, 0x7f800000, RZ, 0xfc, !PT ;  /* 0x7f80000000007812 */ /* 0x000fe200078efcff */
[----:B------:R-:W-:Y:S06]  /*0fa0*/  BRA `(.L_x_21) ;  /* 0x0000000000047947 */ /* 0x000fec0003800000 */
.L_x_19:
[----:B------:R-:W-:-:S07]  /*0fb0*/  LEA R0, R6, R0, 0x17 ;  /* 0x0000000006007211 */ /* 0x000fce00078eb8ff */
.L_x_21:
[----:B------:R-:W-:Y:S05]  /*0fc0*/  BSYNC.RECONVERGENT B2 ;  /* 0x0000000000027941 */ /* 0x000fea0003800200 */
.L_x_18:
[----:B------:R-:W-:Y:S05]  /*0fd0*/  BRA `(.L_x_22) ;  /* 0x0000000000207947 */ /* 0x000fea0003800000 */
.L_x_17:
[----:B------:R-:W-:-:S04]  /*0fe0*/  LOP3.LUT R0, R3, 0x80000000, R4, 0x48, !PT ;  /* 0x8000000003007812 */ /* 0x000fc800078e4804 */
[----:B------:R-:W-:Y:S01]  /*0ff0*/  LOP3.LUT R0, R0, 0x7f800000, RZ, 0xfc, !PT ;  /* 0x7f80000000007812 */ /* 0x000fe200078efcff */
[----:B------:R-:W-:Y:S06]  /*1000*/  BRA `(.L_x_22) ;  /* 0x0000000000147947 */ /* 0x000fec0003800000 */
.L_x_16:
[----:B------:R-:W-:Y:S01]  /*1010*/  LOP3.LUT R0, R3, 0x80000000, R4, 0x48, !PT ;  /* 0x8000000003007812 */ /* 0x000fe200078e4804 */
[----:B------:R-:W-:Y:S06]  /*1020*/  BRA `(.L_x_22) ;  /* 0x00000000000c7947 */ /* 0x000fec0003800000 */
.L_x_15:
[----:B------:R-:W0:Y:S01]  /*1030*/  MUFU.RSQ R0, -QNAN ;  /* 0xffc0000000007908 */ /* 0x000e220000001400 */
[----:B------:R-:W-:Y:S05]  /*1040*/  BRA `(.L_x_22) ;  /* 0x0000000000047947 */ /* 0x000fea0003800000 */
.L_x_14:
[----:B------:R-:W-:-:S07]  /*1050*/  FADD.FTZ R0, R4, R0 ;  /* 0x0000000004007221 */ /* 0x000fce0000010000 */
.L_x_22:
[----:B------:R-:W-:Y:S05]  /*1060*/  BSYNC.RECONVERGENT B1 ;  /* 0x0000000000017941 */ /* 0x000fea0003800200 */
.L_x_12:
[----:B------:R-:W-:-:S04]  /*1070*/  HFMA2 R3, -RZ, RZ, 0, 0 ;  /* 0x00000000ff037431 */ /* 0x000fc800000001ff */
[----:B0-----:R-:W-:Y:S05]  /*1080*/  RET.REL.NODEC R2 `(_Z12MeanMatricesIfEvPT_S1_iii) ;  /* 0xffffffec02dc7950 */ /* 0x001fea0003c3ffff */
.L_x_23:
        /* <DEDUP_REMOVED lines=15> */
.L_x_24:


//--------------------- .nv.shared.reserved.0     --------------------------
	.section	.nv.shared.reserved.0,"aw",@nobits
	.weak		__nv_reservedSMEM_offset_0_alias
	.size		__nv_reservedSMEM_offset_0_alias, 0, 64
	.other		__nv_reservedSMEM_offset_0_alias,@"STO_CUDA_RESERVED_SHARED STV_DEFAULT"
__nv_reservedSMEM_offset_0_alias:
	.zero		0
	.zero		64


//--------------------- .nv.constant0._Z13convolution2DIfEvPT_S0_S1_iii --------------------------
	.section	.nv.constant0._Z13convolution2DIfEvPT_S0_S1_iii,"a",@progbits
	.sectionflags	@""
	.align	4
.nv.constant0._Z13convolution2DIfEvPT_S0_S1_iii:
	.zero		932


//--------------------- .nv.constant0._Z12MeanMatricesIfEvPT_S1_iii --------------------------
	.section	.nv.constant0._Z12MeanMatricesIfEvPT_S1_iii,"a",@progbits
	.sectionflags	@""
	.align	4
.nv.constant0._Z12MeanMatricesIfEvPT_S1_iii:
	.zero		924


//--------------------- SYMBOLS --------------------------

	.type		.nv.reservedSmem.offset0,@object
	.size		.nv.reservedSmem.offset0,0x4
